def attn_fwd(
    Q,
    K,
    V,
    Out,
    Lse,
    sm_scale,
    stride_qz,
    stride_qh,
    stride_qm,
    stride_qk,
    stride_kz,
    stride_kh,
    stride_kn,
    stride_kk,
    stride_vz,
    stride_vh,
    stride_vn,
    stride_vk,
    stride_oz,
    stride_oh,
    stride_om,
    stride_ok,
    seqlen_q,
    seqlen_k,
    BLOCK_M: tl.constexpr,
    BLOCK_N: tl.constexpr,
    HEAD_DIM: tl.constexpr,
    CAUSAL: tl.constexpr,
):
    start_m = tl.program_id(0)
    off_hz = tl.program_id(1)
    q_off = off_hz * stride_qh
    k_off = off_hz * stride_kh
    v_off = off_hz * stride_vh
    offs_m = start_m * BLOCK_M + tl.arange(0, BLOCK_M)
    offs_d = tl.arange(0, HEAD_DIM)
    offs_n = tl.arange(0, BLOCK_N)
    q_ptrs = Q + q_off + offs_m[:, None] * stride_qm + offs_d[None, :] * stride_qk
    k_ptrs = K + k_off + offs_d[:, None] * stride_kk + offs_n[None, :] * stride_kn
    v_ptrs = V + v_off + offs_n[:, None] * stride_vn + offs_d[None, :] * stride_vk
    m_i = tl.full([BLOCK_M], float("-inf"), dtype=tl.float32)
    l_i = tl.zeros([BLOCK_M], dtype=tl.float32) + 1.0
    acc = tl.zeros([BLOCK_M, HEAD_DIM], dtype=tl.float32)
    q = tl.load(q_ptrs)
    acc, l_i, m_i = _attn_fwd_inner(
        acc,
        l_i,
        m_i,
        q,
        k_ptrs,
        v_ptrs,
        sm_scale,
        stride_kn,
        stride_vn,
        start_m,
        seqlen_k,
        BLOCK_M,
        BLOCK_N,
        HEAD_DIM,
        CAUSAL,
    )
    acc = acc / l_i[:, None]
    lse = m_i + tl.math.log2(l_i) / 1.4426950408889634
    o_ptrs = (
        Out
        + off_hz * stride_oh
        + offs_m[:, None] * stride_om
        + offs_d[None, :] * stride_ok
    )
    tl.store(o_ptrs, acc.to(Out.dtype.element_ty))
    tl.store(Lse + off_hz * seqlen_q + offs_m, lse)

# config = {"BLOCK_M": 256, "BLOCK_N": 16, "HEAD_DIM": 64, "arch": "sm_100", "causal": true, "dtype": "bf16", "num_stages": 2, "num_warps": 16}
# arch = sm_100


// ===== COMPILED SASS (sm_100a) =====

	.target	sm_100a

	.elftype	@"ET_EXEC"


//--------------------- .note.nv.tkinfo           --------------------------
	.section	.note.nv.tkinfo,"",@"SHT_NOTE"
	.sectionflags	@"SHF_NOTE_NV_TKINFO"
	.tkinfo
        /*0018*/ 	.word	0x00000081
        /*0030*/ 	.string	""
        /*0030*/ 	.string	"ptxas-blackwell"
        /*0030*/ 	.string	"Cuda compilation tools, release 12.9, V12.9.86"
        /*0030*/ 	.string	"Build cuda_12.9.r12.9/compiler.36037853_0"
        /*0030*/ 	.string	"-v  -suppress-debug-info  -lineinfo  -arch sm_100a "



//--------------------- .note.nv.cuver            --------------------------
	.section	.note.nv.cuver,"",@"SHT_NOTE"
	.sectionflags	@"SHF_NOTE_NV_CUVER"
        /*0018*/ 	.short	0x0001
        /*001a*/ 	.short	0x0064
        /*001c*/ 	.short	0x0001
        /*001e*/ 	.short	0x0000
        /*0020*/ 	.short	0x0001
        /*0022*/ 	.short	0x0000


//--------------------- .nv.info                  --------------------------
	.section	.nv.info,"",@"SHT_CUDA_INFO"
	.align	4


	//----- nvinfo : EIATTR_REGCOUNT
	.align		4
        /*0000*/ 	.byte	0x04, 0x2f
        /*0002*/ 	.short	(.L_2 - .L_1)
	.align		4
.L_1:
        /*0004*/ 	.word	index@(attn_fwd)
        /*0008*/ 	.word	0x00000060


	//----- nvinfo : EIATTR_FRAME_SIZE
	.align		4
.L_2:
        /*000c*/ 	.byte	0x04, 0x11
        /*000e*/ 	.short	(.L_4 - .L_3)
	.align		4
.L_3:
        /*0010*/ 	.word	index@(attn_fwd)
        /*0014*/ 	.word	0x00000000


	//----- nvinfo : EIATTR_MIN_STACK_SIZE
	.align		4
.L_4:
        /*0018*/ 	.byte	0x04, 0x12
        /*001a*/ 	.short	(.L_6 - .L_5)
	.align		4
.L_5:
        /*001c*/ 	.word	index@(attn_fwd)
        /*0020*/ 	.word	0x00000000
.L_6:


//--------------------- .nv.info.attn_fwd         --------------------------
	.section	.nv.info.attn_fwd,"",@"SHT_CUDA_INFO"
	.sectionflags	@""
	.align	4


	//----- nvinfo : EIATTR_CUDA_API_VERSION
	.align		4
        /*0000*/ 	.byte	0x04, 0x37
        /*0002*/ 	.short	(.L_8 - .L_7)
.L_7:
        /*0004*/ 	.word	0x00000081


	//----- nvinfo : EIATTR_KPARAM_INFO
	.align		4
.L_8:
        /*0008*/ 	.byte	0x04, 0x17
        /*000a*/ 	.short	(.L_10 - .L_9)
.L_9:
        /*000c*/ 	.word	0x00000000
        /*0010*/ 	.short	0x0019
        /*0012*/ 	.short	0x0080
        /*0014*/ 	.byte	0x00, 0xf4, 0x21, 0x00


	//----- nvinfo : EIATTR_KPARAM_INFO
	.align		4
.L_10:
        /*0018*/ 	.byte	0x04, 0x17
        /*001a*/ 	.short	(.L_12 - .L_11)
.L_11:
        /*001c*/ 	.word	0x00000000
        /*0020*/ 	.short	0x0018
        /*0022*/ 	.short	0x0078
        /*0024*/ 	.byte	0x00, 0xf4, 0x21, 0x00


	//----- nvinfo : EIATTR_KPARAM_INFO
	.align		4
.L_12:
        /*0028*/ 	.byte	0x04, 0x17
        /*002a*/ 	.short	(.L_14 - .L_13)
.L_13:
        /*002c*/ 	.word	0x00000000
        /*0030*/ 	.short	0x0017
        /*0032*/ 	.short	0x0070
        /*0034*/ 	.byte	0x00, 0xf0, 0x11, 0x00


	//----- nvinfo : EIATTR_KPARAM_INFO
	.align		4
.L_14:
        /*0038*/ 	.byte	0x04, 0x17
        /*003a*/ 	.short	(.L_16 - .L_15)
.L_15:
        /*003c*/ 	.word	0x00000000
        /*0040*/ 	.short	0x0016
        /*0042*/ 	.short	0x006c
        /*0044*/ 	.byte	0x00, 0xf0, 0x11, 0x00


	//----- nvinfo : EIATTR_KPARAM_INFO
	.align		4
.L_16:
        /*0048*/ 	.byte	0x04, 0x17
        /*004a*/ 	.short	(.L_18 - .L_17)
.L_17:
        /*004c*/ 	.word	0x00000000
        /*0050*/ 	.short	0x0015
        /*0052*/ 	.short	0x0068
        /*0054*/ 	.byte	0x00, 0xf0, 0x11, 0x00


	//----- nvinfo : EIATTR_KPARAM_INFO
	.align		4
.L_18:
        /*0058*/ 	.byte	0x04, 0x17
        /*005a*/ 	.short	(.L_20 - .L_19)
.L_19:
        /*005c*/ 	.word	0x00000000
        /*0060*/ 	.short	0x0014
        /*0062*/ 	.short	0x0064
        /*0064*/ 	.byte	0x00, 0xf0, 0x11, 0x00


	//----- nvinfo : EIATTR_KPARAM_INFO
	.align		4
.L_20:
        /*0068*/ 	.byte	0x04, 0x17
        /*006a*/ 	.short	(.L_22 - .L_21)
.L_21:
        /*006c*/ 	.word	0x00000000
        /*0070*/ 	.short	0x0013
        /*0072*/ 	.short	0x0060
        /*0074*/ 	.byte	0x00, 0xf0, 0x11, 0x00


	//----- nvinfo : EIATTR_KPARAM_INFO
	.align		4
.L_22:
        /*0078*/ 	.byte	0x04, 0x17
        /*007a*/ 	.short	(.L_24 - .L_23)
.L_23:
        /*007c*/ 	.word	0x00000000
        /*0080*/ 	.short	0x0012
        /*0082*/ 	.short	0x005c
        /*0084*/ 	.byte	0x00, 0xf0, 0x11, 0x00


	//----- nvinfo : EIATTR_KPARAM_INFO
	.align		4
.L_24:
        /*0088*/ 	.byte	0x04, 0x17
        /*008a*/ 	.short	(.L_26 - .L_25)
.L_25:
        /*008c*/ 	.word	0x00000000
        /*0090*/ 	.short	0x0011
        /*0092*/ 	.short	0x0058
        /*0094*/ 	.byte	0x00, 0xf0, 0x11, 0x00


	//----- nvinfo : EIATTR_KPARAM_INFO
	.align		4
.L_26:
        /*0098*/ 	.byte	0x04, 0x17
        /*009a*/ 	.short	(.L_28 - .L_27)
.L_27:
        /*009c*/ 	.word	0x00000000
        /*00a0*/ 	.short	0x0010
        /*00a2*/ 	.short	0x0054
        /*00a4*/ 	.byte	0x00, 0xf0, 0x11, 0x00


	//----- nvinfo : EIATTR_KPARAM_INFO
	.align		4
.L_28:
        /*00a8*/ 	.byte	0x04, 0x17
        /*00aa*/ 	.short	(.L_30 - .L_29)
.L_29:
        /*00ac*/ 	.word	0x00000000
        /*00b0*/ 	.short	0x000f
        /*00b2*/ 	.short	0x0050
        /*00b4*/ 	.byte	0x00, 0xf0, 0x11, 0x00


	//----- nvinfo : EIATTR_KPARAM_INFO
	.align		4
.L_30:
        /*00b8*/ 	.byte	0x04, 0x17
        /*00ba*/ 	.short	(.L_32 - .L_31)
.L_31:
        /*00bc*/ 	.word	0x00000000
        /*00c0*/ 	.short	0x000e
        /*00c2*/ 	.short	0x004c
        /*00c4*/ 	.byte	0x00, 0xf0, 0x11, 0x00


	//----- nvinfo : EIATTR_KPARAM_INFO
	.align		4
.L_32:
        /*00c8*/ 	.byte	0x04, 0x17
        /*00ca*/ 	.short	(.L_34 - .L_33)
.L_33:
        /*00cc*/ 	.word	0x00000000
        /*00d0*/ 	.short	0x000d
        /*00d2*/ 	.short	0x0048
        /*00d4*/ 	.byte	0x00, 0xf0, 0x11, 0x00


	//----- nvinfo : EIATTR_KPARAM_INFO
	.align		4
.L_34:
        /*00d8*/ 	.byte	0x04, 0x17
        /*00da*/ 	.short	(.L_36 - .L_35)
.L_35:
        /*00dc*/ 	.word	0x00000000
        /*00e0*/ 	.short	0x000c
        /*00e2*/ 	.short	0x0044
        /*00e4*/ 	.byte	0x00, 0xf0, 0x11, 0x00


	//----- nvinfo : EIATTR_KPARAM_INFO
	.align		4
.L_36:
        /*00e8*/ 	.byte	0x04, 0x17
        /*00ea*/ 	.short	(.L_38 - .L_37)
.L_37:
        /*00ec*/ 	.word	0x00000000
        /*00f0*/ 	.short	0x000b
        /*00f2*/ 	.short	0x0040
        /*00f4*/ 	.byte	0x00, 0xf0, 0x11, 0x00


	//----- nvinfo : EIATTR_KPARAM_INFO
	.align		4
.L_38:
        /*00f8*/ 	.byte	0x04, 0x17
        /*00fa*/ 	.short	(.L_40 - .L_39)
.L_39:
        /*00fc*/ 	.word	0x00000000
        /*0100*/ 	.short	0x000a
        /*0102*/ 	.short	0x003c
        /*0104*/ 	.byte	0x00, 0xf0, 0x11, 0x00


	//----- nvinfo : EIATTR_KPARAM_INFO
	.align		4
.L_40:
        /*0108*/ 	.byte	0x04, 0x17
        /*010a*/ 	.short	(.L_42 - .L_41)
.L_41:
        /*010c*/ 	.word	0x00000000
        /*0110*/ 	.short	0x0009
        /*0112*/ 	.short	0x0038
        /*0114*/ 	.byte	0x00, 0xf0, 0x11, 0x00


	//----- nvinfo : EIATTR_KPARAM_INFO
	.align		4
.L_42:
        /*0118*/ 	.byte	0x04, 0x17
        /*011a*/ 	.short	(.L_44 - .L_43)
.L_43:
        /*011c*/ 	.word	0x00000000
        /*0120*/ 	.short	0x0008
        /*0122*/ 	.short	0x0034
        /*0124*/ 	.byte	0x00, 0xf0, 0x11, 0x00


	//----- nvinfo : EIATTR_KPARAM_INFO
	.align		4
.L_44:
        /*0128*/ 	.byte	0x04, 0x17
        /*012a*/ 	.short	(.L_46 - .L_45)
.L_45:
        /*012c*/ 	.word	0x00000000
        /*0130*/ 	.short	0x0007
        /*0132*/ 	.short	0x0030
        /*0134*/ 	.byte	0x00, 0xf0, 0x11, 0x00


	//----- nvinfo : EIATTR_KPARAM_INFO
	.align		4
.L_46:
        /*0138*/ 	.byte	0x04, 0x17
        /*013a*/ 	.short	(.L_48 - .L_47)
.L_47:
        /*013c*/ 	.word	0x00000000
        /*0140*/ 	.short	0x0006
        /*0142*/ 	.short	0x002c
        /*0144*/ 	.byte	0x00, 0xf0, 0x11, 0x00


	//----- nvinfo : EIATTR_KPARAM_INFO
	.align		4
.L_48:
        /*0148*/ 	.byte	0x04, 0x17
        /*014a*/ 	.short	(.L_50 - .L_49)
.L_49:
        /*014c*/ 	.word	0x00000000
        /*0150*/ 	.short	0x0005
        /*0152*/ 	.short	0x0028
        /*0154*/ 	.byte	0x00, 0xf0, 0x11, 0x00


	//----- nvinfo : EIATTR_KPARAM_INFO
	.align		4
.L_50:
        /*0158*/ 	.byte	0x04, 0x17
        /*015a*/ 	.short	(.L_52 - .L_51)
.L_51:
        /*015c*/ 	.word	0x00000000
        /*0160*/ 	.short	0x0004
        /*0162*/ 	.short	0x0020
        /*0164*/ 	.byte	0x00, 0xf4, 0x21, 0x00


	//----- nvinfo : EIATTR_KPARAM_INFO
	.align		4
.L_52:
        /*0168*/ 	.byte	0x04, 0x17
        /*016a*/ 	.short	(.L_54 - .L_53)
.L_53:
        /*016c*/ 	.word	0x00000000
        /*0170*/ 	.short	0x0003
        /*0172*/ 	.short	0x0018
        /*0174*/ 	.byte	0x00, 0xf4, 0x21, 0x00


	//----- nvinfo : EIATTR_KPARAM_INFO
	.align		4
.L_54:
        /*0178*/ 	.byte	0x04, 0x17
        /*017a*/ 	.short	(.L_56 - .L_55)
.L_55:
        /*017c*/ 	.word	0x00000000
        /*0180*/ 	.short	0x0002
        /*0182*/ 	.short	0x0010
        /*0184*/ 	.byte	0x00, 0xf4, 0x21, 0x00


	//----- nvinfo : EIATTR_KPARAM_INFO
	.align		4
.L_56:
        /*0188*/ 	.byte	0x04, 0x17
        /*018a*/ 	.short	(.L_58 - .L_57)
.L_57:
        /*018c*/ 	.word	0x00000000
        /*0190*/ 	.short	0x0001
        /*0192*/ 	.short	0x0008
        /*0194*/ 	.byte	0x00, 0xf4, 0x21, 0x00


	//----- nvinfo : EIATTR_KPARAM_INFO
	.align		4
.L_58:
        /*0198*/ 	.byte	0x04, 0x17
        /*019a*/ 	.short	(.L_60 - .L_59)
.L_59:
        /*019c*/ 	.word	0x00000000
        /*01a0*/ 	.short	0x0000
        /*01a2*/ 	.short	0x0000
        /*01a4*/ 	.byte	0x00, 0xf4, 0x21, 0x00


	//----- nvinfo : EIATTR_SPARSE_MMA_MASK
	.align		4
.L_60:
        /*01a8*/ 	.byte	0x03, 0x50
        /*01aa*/ 	.short	0x0000


	//----- nvinfo : EIATTR_MAXREG_COUNT
	.align		4
        /*01ac*/ 	.byte	0x03, 0x1b
        /*01ae*/ 	.short	0x0080


	//----- nvinfo : EIATTR_NUM_BARRIERS
	.align		4
        /*01b0*/ 	.byte	0x02, 0x4c
        /*01b2*/ 	.byte	0x01
	.zero		1


	//----- nvinfo : EIATTR_COOP_GROUP_MASK_REGIDS
	.align		4
        /*01b4*/ 	.byte	0x04, 0x29
        /*01b6*/ 	.short	(.L_62 - .L_61)


	//   ....[0]....
.L_61:
        /*01b8*/ 	.word	0xffffffff


	//   ....[1]....
        /*01bc*/ 	.word	0xffffffff


	//   ....[2]....
        /*01c0*/ 	.word	0xffffffff


	//   ....[3]....
        /*01c4*/ 	.word	0xffffffff


	//   ....[4]....
        /*01c8*/ 	.word	0xffffffff


	//   ....[5]....
        /*01cc*/ 	.word	0xffffffff


	//   ....[6]....
        /*01d0*/ 	.word	0xffffffff


	//   ....[7]....
        /*01d4*/ 	.word	0xffffffff


	//----- nvinfo : EIATTR_COOP_GROUP_INSTR_OFFSETS
	.align		4
.L_62:
        /*01d8*/ 	.byte	0x04, 0x28
        /*01da*/ 	.short	(.L_64 - .L_63)


	//   ....[0]....
.L_63:
        /*01dc*/ 	.word	0x000017e0


	//   ....[1]....
        /*01e0*/ 	.word	0x00001850


	//   ....[2]....
        /*01e4*/ 	.word	0x00001870


	//   ....[3]....
        /*01e8*/ 	.word	0x00001890


	//   ....[4]....
        /*01ec*/ 	.word	0x00001be0


	//   ....[5]....
        /*01f0*/ 	.word	0x00001dd0


	//   ....[6]....
        /*01f4*/ 	.word	0x00001e50


	//   ....[7]....
        /*01f8*/ 	.word	0x00001e70


	//----- nvinfo : EIATTR_VRC_CTA_INIT_COUNT
	.align		4
.L_64:
        /*01fc*/ 	.byte	0x02, 0x4a
	.zero		1
	.zero		1


	//----- nvinfo : EIATTR_EXIT_INSTR_OFFSETS
	.align		4
        /*0200*/ 	.byte	0x04, 0x1c
        /*0202*/ 	.short	(.L_66 - .L_65)


	//   ....[0]....
.L_65:
        /*0204*/ 	.word	0x00003820


	//   ....[1]....
        /*0208*/ 	.word	0x00003850


	//----- nvinfo : EIATTR_REQNTID
	.align		4
.L_66:
        /*020c*/ 	.byte	0x04, 0x10
        /*020e*/ 	.short	(.L_68 - .L_67)
.L_67:
        /*0210*/ 	.word	0x00000200
        /*0214*/ 	.word	0x00000001
        /*0218*/ 	.word	0x00000001


	//----- nvinfo : EIATTR_CBANK_PARAM_SIZE
	.align		4
.L_68:
        /*021c*/ 	.byte	0x03, 0x19
        /*021e*/ 	.short	0x0088


	//----- nvinfo : EIATTR_PARAM_CBANK
	.align		4
        /*0220*/ 	.byte	0x04, 0x0a
        /*0222*/ 	.short	(.L_70 - .L_69)
	.align		4
.L_69:
        /*0224*/ 	.word	index@(.nv.constant0.attn_fwd)
        /*0228*/ 	.short	0x0380
        /*022a*/ 	.short	0x0088


	//----- nvinfo : EIATTR_SW_WAR
	.align		4
.L_70:
        /*022c*/ 	.byte	0x04, 0x36
        /*022e*/ 	.short	(.L_72 - .L_71)
.L_71:
        /*0230*/ 	.word	0x00000008
.L_72:


//--------------------- .nv.compat                --------------------------
	.section	.nv.compat,"",@"SHT_CUDA_COMPAT_INFO"
	.align	4
        /*0000*/ 	.byte	0x02, 0x02, 0x01, 0x00, 0x02, 0x05, 0x05, 0x00, 0x02, 0x03, 0x00, 0x00, 0x02, 0x06, 0x01, 0x00


//--------------------- .nv.callgraph             --------------------------
	.section	.nv.callgraph,"",@"SHT_CUDA_CALLGRAPH"
	.align	4
	.sectionentsize	8
	.align		4
        /*0000*/ 	.word	0x00000000
	.align		4
        /*0004*/ 	.word	0xffffffff
	.align		4
        /*0008*/ 	.word	0x00000000
	.align		4
        /*000c*/ 	.word	0xfffffffe
	.align		4
        /*0010*/ 	.word	0x00000000
	.align		4
        /*0014*/ 	.word	0xfffffffd
	.align		4
        /*0018*/ 	.word	0x00000000
	.align		4
        /*001c*/ 	.word	0xfffffffc


//--------------------- .nv.constant4             --------------------------
	.section	.nv.constant4,"a",@progbits
	.align	8
	.align		8
.nv.constant4:
        /*0000*/ 	.dword	_$_str


//--------------------- .text.attn_fwd            --------------------------
	.section	.text.attn_fwd,"ax",@progbits
	.align	128
        .global         attn_fwd
        .type           attn_fwd,@function
        .size           attn_fwd,(.L_x_3 - attn_fwd)
        .other          attn_fwd,@"STO_CUDA_ENTRY STV_DEFAULT"
attn_fwd:
.text.attn_fwd:
[----:B------:R-:W0:Y:S01]  /*0000*/  LDC R1, c[0x0][0x37c] ;  /* 0x0000df00ff017b82 */ /* 0x000e220000000800 */
[----:B------:R-:W1:Y:S07]  /*0010*/  S2R R5, SR_CTAID.X ;  /* 0x0000000000057919 */ /* 0x000e6e0000002500 */
[----:B------:R-:W2:Y:S01]  /*0020*/  S2UR UR7, SR_CTAID.Y ;  /* 0x00000000000779c3 */ /* 0x000ea20000002600 */
[----:B------:R-:W2:Y:S01]  /*0030*/  LDCU.64 UR4, c[0x0][0x3b0] ;  /* 0x00007600ff0477ac */ /* 0x000ea20008000a00 */
[----:B------:R-:W1:Y:S01]  /*0040*/  S2R R0, SR_TID.X ;  /* 0x0000000000007919 */ /* 0x000e620000002100 */
[----:B------:R-:W3:Y:S05]  /*0050*/  LDCU.64 UR8, c[0x0][0x358] ;  /* 0x00006b00ff0877ac */ /* 0x000eea0008000a00 */
[----:B------:R-:W4:Y:S08]  /*0060*/  LDC R12, c[0x0][0x3b8] ;  /* 0x0000ee00ff0c7b82 */ /* 0x000f300000000800 */
[----:B------:R-:W5:Y:S01]  /*0070*/  LDC.64 R10, c[0x0][0x380] ;  /* 0x0000e000ff0a7b82 */ /* 0x000f620000000a00 */
[----:B--2---:R-:W-:-:S04]  /*0080*/  UIMAD UR4, UR7, UR4, URZ ;  /* 0x00000004070472a4 */ /* 0x004fc8000f8e02ff */
[----:B------:R-:W-:Y:S01]  /*0090*/  USHF.L.U32 UR6, UR4, 0x1, URZ ;  /* 0x0000000104067899 */ /* 0x000fe200080006ff */
[----:B-1----:R-:W-:Y:S02]  /*00a0*/  PRMT R2, R0, 0x6540, R5 ;  /* 0x0000654000027816 */ /* 0x002fe40000000005 */
[----:B------:R-:W-:-:S03]  /*00b0*/  SHF.R.U32.HI R3, RZ, 0x8, R0 ;  /* 0x00000008ff037819 */ /* 0x000fc60000011600 */
[----:B------:R-:W-:Y:S01]  /*00c0*/  IMAD R4, R2, UR5, RZ ;  /* 0x0000000502047c24 */ /* 0x000fe2000f8e02ff */
[----:B------:R-:W-:Y:S01]  /*00d0*/  SGXT.U32 R3, R3, 0x1 ;  /* 0x000000010303781a */ /* 0x000fe20000000000 */
[----:B------:R-:W-:Y:S02]  /*00e0*/  UIMAD.WIDE UR4, UR4, 0x2, URZ ;  /* 0x00000002040478a5 */ /* 0x000fe4000f8e02ff */
[C---:B------:R-:W-:Y:S02]  /*00f0*/  IMAD.SHL.U32 R7, R4.reuse, 0x2, RZ ;  /* 0x0000000204077824 */ /* 0x040fe400078e00ff */
[----:B----4-:R-:W-:Y:S02]  /*0100*/  IMAD R9, R3, R12, RZ ;  /* 0x0000000c03097224 */ /* 0x010fe400078e02ff */
[----:B------:R-:W-:Y:S01]  /*0110*/  IMAD.HI R4, R4, 0x2, RZ ;  /* 0x0000000204047827 */ /* 0x000fe200078e02ff */
[----:B-----5:R-:W-:-:S03]  /*0120*/  IADD3 R7, P0, P1, R7, UR6, R10 ;  /* 0x0000000607077c10 */ /* 0x020fc6000f91e00a */
[----:B------:R-:W-:Y:S01]  /*0130*/  IMAD R13, R12, 0x2, R9 ;  /* 0x000000020c0d7824 */ /* 0x000fe200078e0209 */
[----:B------:R-:W-:Y:S02]  /*0140*/  IADD3.X R4, PT, PT, R4, UR5, R11, P0, P1 ;  /* 0x0000000504047c10 */ /* 0x000fe400087e240b */
[-C--:B------:R-:W-:Y:S01]  /*0150*/  LEA R10, P0, R9, R7.reuse, 0x1 ;  /* 0x00000007090a7211 */ /* 0x080fe200078008ff */
[C---:B------:R-:W-:Y:S01]  /*0160*/  IMAD R17, R12.reuse, 0x2, R13 ;  /* 0x000000020c117824 */ /* 0x040fe200078e020d */
[-C--:B------:R-:W-:Y:S02]  /*0170*/  LEA R14, P1, R13, R7.reuse, 0x1 ;  /* 0x000000070d0e7211 */ /* 0x080fe400078208ff */
[-C--:B------:R-:W-:Y:S01]  /*0180*/  LEA.HI.X.SX32 R11, R9, R4.reuse, 0x1, P0 ;  /* 0x00000004090b7211 */ /* 0x080fe200000f0eff */
[C---:B------:R-:W-:Y:S01]  /*0190*/  IMAD R9, R12.reuse, 0x2, R17 ;  /* 0x000000020c097824 */ /* 0x040fe200078e0211 */
[-C--:B------:R-:W-:Y:S02]  /*01a0*/  LEA.HI.X.SX32 R15, R13, R4.reuse, 0x1, P1 ;  /* 0x000000040d0f7211 */ /* 0x080fe400008f0eff */
[C---:B------:R-:W-:Y:S01]  /*01b0*/  LEA R16, P0, R17.reuse, R7, 0x1 ;  /* 0x0000000711107211 */ /* 0x040fe200078008ff */
[----:B------:R-:W-:Y:S01]  /*01c0*/  IMAD R13, R12, 0x2, R9 ;  /* 0x000000020c0d7824 */ /* 0x000fe200078e0209 */
[----:B---3--:R1:W2:Y:S02]  /*01d0*/  LDG.E.U16 R6, desc[UR8][R10.64] ;  /* 0x000000080a067981 */ /* 0x0082a4000c1e1500 */
[----:B------:R-:W-:-:S02]  /*01e0*/  LEA.HI.X.SX32 R17, R17, R4, 0x1, P0 ;  /* 0x0000000411117211 */ /* 0x000fc400000f0eff */
[C---:B------:R-:W-:Y:S01]  /*01f0*/  LEA R18, P0, R9.reuse, R7, 0x1 ;  /* 0x0000000709127211 */ /* 0x040fe200078008ff */
[----:B------:R3:W4:Y:S01]  /*0200*/  LDG.E.U16 R8, desc[UR8][R14.64] ;  /* 0x000000080e087981 */ /* 0x000722000c1e1500 */
[C---:B------:R-:W-:Y:S02]  /*0210*/  LEA R23, R12.reuse, R13, 0x1 ;  /* 0x0000000d0c177211 */ /* 0x040fe400078e08ff */
[-C--:B------:R-:W-:Y:S02]  /*0220*/  LEA.HI.X.SX32 R19, R9, R4.reuse, 0x1, P0 ;  /* 0x0000000409137211 */ /* 0x080fe400000f0eff */
[-C--:B------:R-:W-:Y:S01]  /*0230*/  LEA R22, P0, R23, R7.reuse, 0x1 ;  /* 0x0000000717167211 */ /* 0x080fe200078008ff */
[----:B-1----:R-:W-:Y:S01]  /*0240*/  IMAD R11, R12, 0x2, R23 ;  /* 0x000000020c0b7824 */ /* 0x002fe200078e0217 */
[----:B------:R-:W-:Y:S01]  /*0250*/  LEA R20, P1, R13, R7, 0x1 ;  /* 0x000000070d147211 */ /* 0x000fe200078208ff */
[----:B------:R1:W5:Y:S01]  /*0260*/  LDG.E.U16 R9, desc[UR8][R16.64] ;  /* 0x0000000810097981 */ /* 0x000362000c1e1500 */
[----:B------:R-:W-:-:S02]  /*0270*/  LEA.HI.X.SX32 R23, R23, R4, 0x1, P0 ;  /* 0x0000000417177211 */ /* 0x000fc400000f0eff */
[-C--:B------:R-:W-:Y:S01]  /*0280*/  LEA.HI.X.SX32 R21, R13, R4.reuse, 0x1, P1 ;  /* 0x000000040d157211 */ /* 0x080fe200008f0eff */
[C---:B------:R-:W-:Y:S01]  /*0290*/  IMAD R13, R12.reuse, 0x2, R11 ;  /* 0x000000020c0d7824 */ /* 0x040fe200078e020b */
[CC--:B---3--:R-:W-:Y:S01]  /*02a0*/  LEA R14, P0, R11.reuse, R7.reuse, 0x1 ;  /* 0x000000070b0e7211 */ /* 0x0c8fe200078008ff */
[----:B------:R3:W4:Y:S03]  /*02b0*/  LDG.E.U16 R10, desc[UR8][R18.64] ;  /* 0x00000008120a7981 */ /* 0x000726000c1e1500 */
[-C--:B------:R-:W-:Y:S01]  /*02c0*/  LEA.HI.X.SX32 R15, R11, R4.reuse, 0x1, P0 ;  /* 0x000000040b0f7211 */ /* 0x080fe200000f0eff */
[C---:B------:R-:W-:Y:S01]  /*02d0*/  IMAD R11, R12.reuse, 0x2, R13 ;  /* 0x000000020c0b7824 */ /* 0x040fe200078e020d */
[-C--:B-1----:R-:W-:Y:S01]  /*02e0*/  LEA R16, P0, R13, R7.reuse, 0x1 ;  /* 0x000000070d107211 */ /* 0x082fe200078008ff */
[----:B------:R1:W4:Y:S02]  /*02f0*/  LDG.E.U16 R28, desc[UR8][R20.64] ;  /* 0x00000008141c7981 */ /* 0x000324000c1e1500 */
[----:B------:R-:W-:Y:S01]  /*0300*/  IMAD R27, R12, 0x2, R11 ;  /* 0x000000020c1b7824 */ /* 0x000fe200078e020b */
[----:B------:R-:W-:Y:S01]  /*0310*/  LEA R24, P1, R11, R7, 0x1 ;  /* 0x000000070b187211 */ /* 0x000fe200078208ff */
[----:B------:R-:W5:Y:S01]  /*0320*/  LDG.E.U16 R30, desc[UR8][R22.64] ;  /* 0x00000008161e7981 */ /* 0x000f62000c1e1500 */
[----:B------:R-:W-:-:S02]  /*0330*/  LEA.HI.X.SX32 R17, R13, R4, 0x1, P0 ;  /* 0x000000040d117211 */ /* 0x000fc400000f0eff */
[-C--:B------:R-:W-:Y:S01]  /*0340*/  LEA.HI.X.SX32 R25, R11, R4.reuse, 0x1, P1 ;  /* 0x000000040b197211 */ /* 0x080fe200008f0eff */
[C---:B------:R-:W-:Y:S01]  /*0350*/  IMAD R11, R12.reuse, 0x2, R27 ;  /* 0x000000020c0b7824 */ /* 0x040fe200078e021b */
[CC--:B---3--:R-:W-:Y:S01]  /*0360*/  LEA R18, P0, R27.reuse, R7.reuse, 0x1 ;  /* 0x000000071b127211 */ /* 0x0c8fe200078008ff */
[----:B------:R3:W5:Y:S03]  /*0370*/  LDG.E.U16 R32, desc[UR8][R14.64] ;  /* 0x000000080e207981 */ /* 0x000766000c1e1500 */
[-C--:B------:R-:W-:Y:S01]  /*0380*/  LEA.HI.X.SX32 R19, R27, R4.reuse, 0x1, P0 ;  /* 0x000000041b137211 */ /* 0x080fe200000f0eff */
[----:B------:R0:W5:Y:S01]  /*0390*/  LDG.E.U16 R33, desc[UR8][R16.64] ;  /* 0x0000000810217981 */ /* 0x000162000c1e1500 */
[C---:B-1----:R-:W-:Y:S02]  /*03a0*/  LEA R20, P0, R11.reuse, R7, 0x1 ;  /* 0x000000070b147211 */ /* 0x042fe400078008ff */
[----:B------:R-:W-:Y:S01]  /*03b0*/  LEA R13, R12, R11, 0x1 ;  /* 0x0000000b0c0d7211 */ /* 0x000fe200078e08ff */
[----:B------:R-:W5:Y:S01]  /*03c0*/  LDG.E.U16 R34, desc[UR8][R24.64] ;  /* 0x0000000818227981 */ /* 0x000f62000c1e1500 */
[----:B------:R-:W-:-:S03]  /*03d0*/  LEA.HI.X.SX32 R21, R11, R4, 0x1, P0 ;  /* 0x000000040b157211 */ /* 0x000fc600000f0eff */
[C---:B------:R-:W-:Y:S01]  /*03e0*/  IMAD R11, R12.reuse, 0x2, R13 ;  /* 0x000000020c0b7824 */ /* 0x040fe200078e020d */
[-C--:B---3--:R-:W-:Y:S01]  /*03f0*/  LEA R14, P0, R13, R7.reuse, 0x1 ;  /* 0x000000070d0e7211 */ /* 0x088fe200078008ff */
[----:B------:R1:W3:Y:S02]  /*0400*/  LDG.E.U16 R35, desc[UR8][R18.64] ;  /* 0x0000000812237981 */ /* 0x0002e4000c1e1500 */
[C---:B------:R-:W-:Y:S01]  /*0410*/  IMAD R27, R12.reuse, 0x2, R11 ;  /* 0x000000020c1b7824 */ /* 0x040fe200078e020b */
[-C--:B------:R-:W-:Y:S01]  /*0420*/  LEA R22, P1, R11, R7.reuse, 0x1 ;  /* 0x000000070b167211 */ /* 0x080fe200078208ff */
[----:B------:R1:W3:Y:S01]  /*0430*/  LDG.E.U16 R36, desc[UR8][R20.64] ;  /* 0x0000000814247981 */ /* 0x0002e2000c1e1500 */
[-C--:B------:R-:W-:Y:S02]  /*0440*/  LEA.HI.X.SX32 R15, R13, R4.reuse, 0x1, P0 ;  /* 0x000000040d0f7211 */ /* 0x080fe400000f0eff */
[-C--:B------:R-:W-:Y:S01]  /*0450*/  LEA.HI.X.SX32 R23, R11, R4.reuse, 0x1, P1 ;  /* 0x000000040b177211 */ /* 0x080fe200008f0eff */
[C---:B------:R-:W-:Y:S01]  /*0460*/  IMAD R11, R12.reuse, 0x2, R27 ;  /* 0x000000020c0b7824 */ /* 0x040fe200078e021b */
[CC--:B0-----:R-:W-:Y:S01]  /*0470*/  LEA R16, P0, R27.reuse, R7.reuse, 0x1 ;  /* 0x000000071b107211 */ /* 0x0c1fe200078008ff */
[----:B------:R0:W3:Y:S02]  /*0480*/  LDG.E.U16 R37, desc[UR8][R14.64] ;  /* 0x000000080e257981 */ /* 0x0000e4000c1e1500 */
[C---:B------:R-:W-:Y:S01]  /*0490*/  IMAD R13, R12.reuse, 0x2, R11 ;  /* 0x000000020c0d7824 */ /* 0x040fe200078e020b */
[----:B------:R-:W-:Y:S01]  /*04a0*/  LEA.HI.X.SX32 R17, R27, R4, 0x1, P0 ;  /* 0x000000041b117211 */ /* 0x000fe200000f0eff */
[----:B------:R0:W3:Y:S01]  /*04b0*/  LDG.E.U16 R38, desc[UR8][R22.64] ;  /* 0x0000000816267981 */ /* 0x0000e2000c1e1500 */
[----:B-1----:R-:W-:Y:S01]  /*04c0*/  LEA R18, P0, R11, R7, 0x1 ;  /* 0x000000070b127211 */ /* 0x002fe200078008ff */
[----:B------:R-:W-:-:S02]  /*04d0*/  IMAD R25, R12, 0x2, R13 ;  /* 0x000000020c197824 */ /* 0x000fc400078e020d */
[----:B------:R1:W3:Y:S01]  /*04e0*/  LDG.E.U16 R39, desc[UR8][R16.64] ;  /* 0x0000000810277981 */ /* 0x0002e2000c1e1500 */
[-C--:B------:R-:W-:Y:S02]  /*04f0*/  LEA.HI.X.SX32 R19, R11, R4.reuse, 0x1, P0 ;  /* 0x000000040b137211 */ /* 0x080fe400000f0eff */
[C---:B------:R-:W-:Y:S02]  /*0500*/  LEA R11, R12.reuse, R25, 0x1 ;  /* 0x000000190c0b7211 */ /* 0x040fe400078e08ff */
[C---:B------:R-:W-:Y:S01]  /*0510*/  LEA R20, P0, R13.reuse, R7, 0x1 ;  /* 0x000000070d147211 */ /* 0x040fe200078008ff */
[----:B------:R1:W3:Y:S02]  /*0520*/  LDG.E.U16 R40, desc[UR8][R18.64] ;  /* 0x0000000812287981 */ /* 0x0002e4000c1e1500 */
[----:B------:R-:W-:Y:S01]  /*0530*/  IMAD R27, R12, 0x2, R11 ;  /* 0x000000020c1b7824 */ /* 0x000fe200078e020b */
[----:B------:R-:W-:-:S03]  /*0540*/  LEA.HI.X.SX32 R21, R13, R4, 0x1, P0 ;  /* 0x000000040d157211 */ /* 0x000fc600000f0eff */
[C---:B------:R-:W-:Y:S01]  /*0550*/  IMAD R13, R12.reuse, 0x2, R27 ;  /* 0x000000020c0d7824 */ /* 0x040fe200078e021b */
[C---:B0-----:R-:W-:Y:S01]  /*0560*/  LEA R14, P0, R11.reuse, R7, 0x1 ;  /* 0x000000070b0e7211 */ /* 0x041fe200078008ff */
[----:B------:R-:W3:Y:S02]  /*0570*/  LDG.E.U16 R41, desc[UR8][R20.64] ;  /* 0x0000000814297981 */ /* 0x000ee4000c1e1500 */
[----:B------:R-:W-:Y:S01]  /*0580*/  IMAD R23, R12, 0x2, R13 ;  /* 0x000000020c177824 */ /* 0x000fe200078e020d */
[----:B------:R-:W-:-:S03]  /*0590*/  LEA.HI.X.SX32 R15, R11, R4, 0x1, P0 ;  /* 0x000000040b0f7211 */ /* 0x000fc600000f0eff */
[C---:B------:R-:W-:Y:S01]  /*05a0*/  IMAD R11, R12.reuse, 0x2, R23 ;  /* 0x000000020c0b7824 */ /* 0x040fe200078e0217 */
[CC--:B------:R-:W-:Y:S01]  /*05b0*/  LEA R24, P1, R25.reuse, R7.reuse, 0x1 ;  /* 0x0000000719187211 */ /* 0x0c0fe200078208ff */
[----:B------:R-:W3:Y:S02]  /*05c0*/  LDG.E.U16 R43, desc[UR8][R14.64] ;  /* 0x000000080e2b7981 */ /* 0x000ee4000c1e1500 */
[C---:B------:R-:W-:Y:S01]  /*05d0*/  IMAD R29, R12.reuse, 0x2, R11 ;  /* 0x000000020c1d7824 */ /* 0x040fe200078e020b */
[-C--:B------:R-:W-:Y:S02]  /*05e0*/  LEA.HI.X.SX32 R25, R25, R4.reuse, 0x1, P1 ;  /* 0x0000000419197211 */ /* 0x080fe400008f0eff */
[C---:B-1----:R-:W-:Y:S02]  /*05f0*/  LEA R16, P0, R27.reuse, R7, 0x1 ;  /* 0x000000071b107211 */ /* 0x042fe400078008ff */
[----:B------:R-:W-:Y:S01]  /*0600*/  LEA R31, R12, R29, 0x1 ;  /* 0x0000001d0c1f7211 */ /* 0x000fe200078e08ff */
[----:B------:R0:W3:Y:S01]  /*0610*/  LDG.E.U16 R42, desc[UR8][R24.64] ;  /* 0x00000008182a7981 */ /* 0x0000e2000c1e1500 */
[----:B------:R-:W-:-:S02]  /*0620*/  LEA.HI.X.SX32 R17, R27, R4, 0x1, P0 ;  /* 0x000000041b117211 */ /* 0x000fc400000f0eff */
[-C--:B------:R-:W-:Y:S02]  /*0630*/  LEA R18, P0, R11, R7.reuse, 0x1 ;  /* 0x000000070b127211 */ /* 0x080fe400078008ff */
[-C--:B------:R-:W-:Y:S01]  /*0640*/  LEA R22, P1, R23, R7.reuse, 0x1 ;  /* 0x0000000717167211 */ /* 0x080fe200078208ff */
[----:B------:R1:W3:Y:S01]  /*0650*/  LDG.E.U16 R44, desc[UR8][R16.64] ;  /* 0x00000008102c7981 */ /* 0x0002e2000c1e1500 */
[----:B------:R-:W-:Y:S01]  /*0660*/  LEA.HI.X.SX32 R19, R11, R4, 0x1, P0 ;  /* 0x000000040b137211 */ /* 0x000fe200000f0eff */
[----:B0-----:R-:W-:Y:S01]  /*0670*/  IMAD R25, R12, 0x2, R31 ;  /* 0x000000020c197824 */ /* 0x001fe200078e021f */
[----:B------:R-:W-:-:S03]  /*0680*/  LEA R20, P0, R29, R7, 0x1 ;  /* 0x000000071d147211 */ /* 0x000fc600078008ff */
[----:B------:R-:W3:Y:S01]  /*0690*/  LDG.E.U16 R46, desc[UR8][R18.64] ;  /* 0x00000008122e7981 */ /* 0x000ee2000c1e1500 */
[----:B------:R-:W-:Y:S01]  /*06a0*/  IMAD R11, R12, 0x2, R25 ;  /* 0x000000020c0b7824 */ /* 0x000fe200078e0219 */
[----:B------:R-:W-:-:S03]  /*06b0*/  LEA.HI.X.SX32 R23, R23, R4, 0x1, P1 ;  /* 0x0000000417177211 */ /* 0x000fc600008f0eff */
[C---:B------:R-:W-:Y:S01]  /*06c0*/  IMAD R15, R12.reuse, 0x2, R11 ;  /* 0x000000020c0f7824 */ /* 0x040fe200078e020b */
[-C--:B------:R-:W-:Y:S01]  /*06d0*/  LEA.HI.X.SX32 R21, R29, R4.reuse, 0x1, P0 ;  /* 0x000000041d157211 */ /* 0x080fe200000f0eff */
[----:B------:R0:W3:Y:S02]  /*06e0*/  LDG.E.U16 R45, desc[UR8][R22.64] ;  /* 0x00000008162d7981 */ /* 0x0000e4000c1e1500 */
[C---:B------:R-:W-:Y:S01]  /*06f0*/  IMAD R29, R12.reuse, 0x2, R15 ;  /* 0x000000020c1d7824 */ /* 0x040fe200078e020f */
[-C--:B------:R-:W-:Y:S01]  /*0700*/  LEA R24, P1, R25, R7.reuse, 0x1 ;  /* 0x0000000719187211 */ /* 0x080fe200078208ff */
[----:B------:R0:W3:Y:S01]  /*0710*/  LDG.E.U16 R47, desc[UR8][R20.64] ;  /* 0x00000008142f7981 */ /* 0x0000e2000c1e1500 */
[----:B-1----:R-:W-:Y:S01]  /*0720*/  LEA R16, P0, R11, R7, 0x1 ;  /* 0x000000070b107211 */ /* 0x002fe200078008ff */
[----:B0-----:R-:W-:Y:S01]  /*0730*/  IMAD R23, R12, 0x2, R29 ;  /* 0x000000020c177824 */ /* 0x001fe200078e021d */
[-C--:B------:R-:W-:Y:S02]  /*0740*/  LEA.HI.X.SX32 R25, R25, R4.reuse, 0x1, P1 ;  /* 0x0000000419197211 */ /* 0x080fe400008f0eff */
[----:B------:R-:W-:-:S02]  /*0750*/  LEA.HI.X.SX32 R17, R11, R4, 0x1, P0 ;  /* 0x000000040b117211 */ /* 0x000fc400000f0eff */
[-C--:B------:R-:W-:Y:S01]  /*0760*/  LEA R26, P1, R23, R7.reuse, 0x1 ;  /* 0x00000007171a7211 */ /* 0x080fe200078208ff */
[----:B------:R-:W3:Y:S01]  /*0770*/  LDG.E.U16 R48, desc[UR8][R24.64] ;  /* 0x0000000818307981 */ /* 0x000ee2000c1e1500 */
[----:B------:R-:W-:Y:S02]  /*0780*/  LEA R22, P0, R15, R7, 0x1 ;  /* 0x000000070f167211 */ /* 0x000fe400078008ff */
[C---:B------:R-:W-:Y:S01]  /*0790*/  LEA R11, R12.reuse, R23, 0x1 ;  /* 0x000000170c0b7211 */ /* 0x040fe200078e08ff */
[----:B------:R0:W3:Y:S01]  /*07a0*/  LDG.E.U16 R49, desc[UR8][R16.64] ;  /* 0x0000000810317981 */ /* 0x0000e2000c1e1500 */
[-C--:B------:R-:W-:Y:S02]  /*07b0*/  LEA.HI.X.SX32 R27, R23, R4.reuse, 0x1, P1 ;  /* 0x00000004171b7211 */ /* 0x080fe400008f0eff */
[-C--:B------:R-:W-:Y:S02]  /*07c0*/  LEA.HI.X.SX32 R23, R15, R4.reuse, 0x1, P0 ;  /* 0x000000040f177211 */ /* 0x080fe400000f0eff */
[C---:B------:R-:W-:Y:S01]  /*07d0*/  LEA R18, P0, R11.reuse, R7, 0x1 ;  /* 0x000000070b127211 */ /* 0x040fe200078008ff */
[----:B------:R-:W-:Y:S01]  /*07e0*/  IMAD R15, R12, 0x2, R11 ;  /* 0x000000020c0f7824 */ /* 0x000fe200078e020b */
[----:B------:R-:W3:Y:S02]  /*07f0*/  LDG.E.U16 R26, desc[UR8][R26.64] ;  /* 0x000000081a1a7981 */ /* 0x000ee4000c1e1500 */
[----:B------:R-:W-:-:S02]  /*0800*/  LEA.HI.X.SX32 R19, R11, R4, 0x1, P0 ;  /* 0x000000040b137211 */ /* 0x000fc400000f0eff */
[-C--:B------:R-:W-:Y:S01]  /*0810*/  LEA R20, P1, R15, R7.reuse, 0x1 ;  /* 0x000000070f147211 */ /* 0x080fe200078208ff */
[----:B------:R-:W3:Y:S01]  /*0820*/  LDG.E.U16 R22, desc[UR8][R22.64] ;  /* 0x0000000816167981 */ /* 0x000ee2000c1e1500 */
[-C--:B------:R-:W-:Y:S01]  /*0830*/  LEA R14, P0, R13, R7.reuse, 0x1 ;  /* 0x000000070d0e7211 */ /* 0x080fe200078008ff */
[----:B------:R-:W-:Y:S02]  /*0840*/  IMAD R11, R12, 0x2, R15 ;  /* 0x000000020c0b7824 */ /* 0x000fe400078e020f */
[----:B------:R-:W3:Y:S01]  /*0850*/  LDG.E.U16 R18, desc[UR8][R18.64] ;  /* 0x0000000812127981 */ /* 0x000ee2000c1e1500 */
[-C--:B------:R-:W-:Y:S02]  /*0860*/  LEA.HI.X.SX32 R21, R15, R4.reuse, 0x1, P1 ;  /* 0x000000040f157211 */ /* 0x080fe400008f0eff */
[----:B------:R-:W-:Y:S02]  /*0870*/  LEA.HI.X.SX32 R15, R13, R4, 0x1, P0 ;  /* 0x000000040d0f7211 */ /* 0x000fe400000f0eff */
[-C--:B------:R-:W-:Y:S01]  /*0880*/  LEA R12, P0, R31, R7.reuse, 0x1 ;  /* 0x000000071f0c7211 */ /* 0x080fe200078008ff */
[----:B------:R-:W3:Y:S01]  /*0890*/  LDG.E.U16 R20, desc[UR8][R20.64] ;  /* 0x0000000814147981 */ /* 0x000ee2000c1e1500 */
[----:B0-----:R-:W-:-:S02]  /*08a0*/  LEA R16, P1, R29, R7, 0x1 ;  /* 0x000000071d107211 */ /* 0x001fc400078208ff */
[-C--:B------:R-:W-:Y:S01]  /*08b0*/  LEA.HI.X.SX32 R13, R31, R4.reuse, 0x1, P0 ;  /* 0x000000041f0d7211 */ /* 0x080fe200000f0eff */
[----:B------:R-:W3:Y:S01]  /*08c0*/  LDG.E.U16 R14, desc[UR8][R14.64] ;  /* 0x000000080e0e7981 */ /* 0x000ee2000c1e1500 */
[----:B------:R-:W-:Y:S02]  /*08d0*/  LEA R24, P0, R11, R7, 0x1 ;  /* 0x000000070b187211 */ /* 0x000fe400078008ff */
[-C--:B------:R-:W-:Y:S01]  /*08e0*/  LEA.HI.X.SX32 R17, R29, R4.reuse, 0x1, P1 ;  /* 0x000000041d117211 */ /* 0x080fe200008f0eff */
[----:B------:R0:W3:Y:S01]  /*08f0*/  LDG.E.U16 R12, desc[UR8][R12.64] ;  /* 0x000000080c0c7981 */ /* 0x0000e2000c1e1500 */
[----:B------:R-:W-:-:S03]  /*0900*/  LEA.HI.X.SX32 R25, R11, R4, 0x1, P0 ;  /* 0x000000040b197211 */ /* 0x000fc600000f0eff */
[----:B------:R1:W3:Y:S04]  /*0910*/  LDG.E.U16 R11, desc[UR8][R16.64] ;  /* 0x00000008100b7981 */ /* 0x0002e8000c1e1500 */
[----:B------:R-:W3:Y:S01]  /*0920*/  LDG.E.U16 R24, desc[UR8][R24.64] ;  /* 0x0000000818187981 */ /* 0x000ee2000c1e1500 */
[----:B------:R-:W0:Y:S01]  /*0930*/  S2UR UR6, SR_CgaCtaId ;  /* 0x00000000000679c3 */ /* 0x000e220000008800 */
[----:B------:R-:W-:Y:S02]  /*0940*/  LOP3.LUT R4, R0, 0xff, RZ, 0xc0, !PT ;  /* 0x000000ff00047812 */ /* 0x000fe400078ec0ff */
[----:B------:R-:W-:Y:S01]  /*0950*/  SHF.R.S32.HI R7, RZ, 0x8, R0 ;  /* 0x00000008ff077819 */ /* 0x000fe20000011400 */
[----:B------:R-:W-:Y:S02]  /*0960*/  UMOV UR4, 0x400 ;  /* 0x0000040000047882 */ /* 0x000fe40000000000 */
[----:B------:R-:W-:Y:S01]  /*0970*/  IMAD.SHL.U32 R4, R4, 0x2, RZ ;  /* 0x0000000204047824 */ /* 0x000fe200078e00ff */
[----:B------:R-:W-:-:S04]  /*0980*/  SGXT R7, R7, 0x1 ;  /* 0x000000010707781a */ /* 0x000fc80000000200 */
[----:B------:R-:W-:-:S04]  /*0990*/  LOP3.LUT R7, R4, 0x210, R7, 0x78, !PT ;  /* 0x0000021004077812 */ /* 0x000fc800078e7807 */
[C---:B------:R-:W-:Y:S01]  /*09a0*/  LOP3.LUT R4, R7.reuse, 0x20, RZ, 0x3c, !PT ;  /* 0x0000002007047812 */ /* 0x040fe200078e3cff */
[----:B0-----:R-:W-:Y:S01]  /*09b0*/  ULEA UR6, UR6, UR4, 0x18 ;  /* 0x0000000406067291 */ /* 0x001fe2000f8ec0ff */
[----:B------:R-:W-:Y:S01]  /*09c0*/  LOP3.LUT R13, R7, 0x40, RZ, 0x3c, !PT ;  /* 0x00000040070d7812 */ /* 0x000fe200078e3cff */
[----:B-1----:R-:W-:Y:S01]  /*09d0*/  IMAD.MOV.U32 R17, RZ, RZ, -0x800000 ;  /* 0xff800000ff117424 */ /* 0x002fe200078e00ff */
[----:B------:R-:W-:Y:S01]  /*09e0*/  MOV R77, 0x3f800000 ;  /* 0x3f800000004d7802 */ /* 0x000fe20000000f00 */
[----:B------:R-:W-:Y:S01]  /*09f0*/  IMAD.MOV.U32 R78, RZ, RZ, 0x3f800000 ;  /* 0x3f800000ff4e7424 */ /* 0x000fe200078e00ff */
[----:B------:R-:W-:Y:S01]  /*0a00*/  CS2R R50, SRZ ;  /* 0x0000000000327805 */ /* 0x000fe2000001ff00 */
[----:B------:R-:W-:-:S03]  /*0a10*/  IMAD.MOV.U32 R16, RZ, RZ, -0x800000 ;  /* 0xff800000ff107424 */ /* 0x000fc600078e00ff */
[----:B--2---:R-:W-:Y:S04]  /*0a20*/  STS.U16 [R7+UR6], R6 ;  /* 0x0000000607007988 */ /* 0x004fe80008000406 */
[----:B----4-:R0:W-:Y:S04]  /*0a30*/  STS.U16 [R7+UR6+0x1000], R28 ;  /* 0x0010001c07007988 */ /* 0x0101e80008000406 */
[----:B-----5:R-:W-:Y:S04]  /*0a40*/  STS.U16 [R7+UR6+0x2000], R34 ;  /* 0x0020002207007988 */ /* 0x020fe80008000406 */
[----:B---3--:R-:W-:Y:S01]  /*0a50*/  STS.U16 [R7+UR6+0x3000], R38 ;  /* 0x0030002607007988 */ /* 0x008fe20008000406 */
[----:B0-----:R-:W-:-:S02]  /*0a60*/  CS2R R28, SRZ ;  /* 0x00000000001c7805 */ /* 0x001fc4000001ff00 */
[----:B------:R-:W-:Y:S01]  /*0a70*/  LOP3.LUT R6, R0, 0x7, RZ, 0xc0, !PT ;  /* 0x0000000700067812 */ /* 0x000fe200078ec0ff */
[----:B------:R-:W-:Y:S04]  /*0a80*/  STS.U16 [R7+UR6+0x4000], R42 ;  /* 0x0040002a07007988 */ /* 0x000fe80008000406 */
[----:B------:R-:W-:Y:S04]  /*0a90*/  STS.U16 [R7+UR6+0x5000], R45 ;  /* 0x0050002d07007988 */ /* 0x000fe80008000406 */
[----:B------:R-:W-:Y:S04]  /*0aa0*/  STS.U16 [R7+UR6+0x6000], R48 ;  /* 0x0060003007007988 */ /* 0x000fe80008000406 */
[----:B------:R-:W-:Y:S04]  /*0ab0*/  STS.U16 [R7+UR6+0x7000], R26 ;  /* 0x0070001a07007988 */ /* 0x000fe80008000406 */
[----:B------:R0:W-:Y:S04]  /*0ac0*/  STS.U16 [R4+UR6+0x400], R8 ;  /* 0x0004000804007988 */ /* 0x0001e80008000406 */
[----:B------:R-:W-:Y:S01]  /*0ad0*/  STS.U16 [R4+UR6+0x1400], R30 ;  /* 0x0014001e04007988 */ /* 0x000fe20008000406 */
[----:B0-----:R-:W-:-:S03]  /*0ae0*/  IMAD.SHL.U32 R8, R5, 0x100, RZ ;  /* 0x0000010005087824 */ /* 0x001fc600078e00ff */
[----:B------:R-:W-:Y:S04]  /*0af0*/  STS.U16 [R4+UR6+0x2400], R35 ;  /* 0x0024002304007988 */ /* 0x000fe80008000406 */
[----:B------:R-:W-:Y:S04]  /*0b00*/  STS.U16 [R4+UR6+0x3400], R39 ;  /* 0x0034002704007988 */ /* 0x000fe80008000406 */
[----:B------:R-:W-:Y:S04]  /*0b10*/  STS.U16 [R4+UR6+0x4400], R43 ;  /* 0x0044002b04007988 */ /* 0x000fe80008000406 */
[----:B------:R-:W-:Y:S04]  /*0b20*/  STS.U16 [R4+UR6+0x5400], R46 ;  /* 0x0054002e04007988 */ /* 0x000fe80008000406 */
[----:B------:R-:W-:Y:S04]  /*0b30*/  STS.U16 [R4+UR6+0x6400], R49 ;  /* 0x0064003104007988 */ /* 0x000fe80008000406 */
[----:B------:R0:W-:Y:S02]  /*0b40*/  STS.U16 [R4+UR6+0x7400], R18 ;  /* 0x0074001204007988 */ /* 0x0001e40008000406 */
[----:B0-----:R-:W-:-:S05]  /*0b50*/  VIADD R4, R8, 0x100 ;  /* 0x0000010008047836 */ /* 0x001fca0000000000 */
[----:B------:R-:W-:Y:S02]  /*0b60*/  ISETP.GE.AND P0, PT, R4, 0x1, PT ;  /* 0x000000010400780c */ /* 0x000fe40003f06270 */
[----:B------:R-:W-:Y:S01]  /*0b70*/  LOP3.LUT R7, R7, 0x60, RZ, 0x3c, !PT ;  /* 0x0000006007077812 */ /* 0x000fe200078e3cff */
[----:B------:R-:W-:Y:S04]  /*0b80*/  STS.U16 [R13+UR6+0x800], R9 ;  /* 0x000800090d007988 */ /* 0x000fe80008000406 */
[----:B------:R-:W-:Y:S04]  /*0b90*/  STS.U16 [R13+UR6+0x1800], R32 ;  /* 0x001800200d007988 */ /* 0x000fe80008000406 */
[----:B------:R-:W-:Y:S04]  /*0ba0*/  STS.U16 [R13+UR6+0x2800], R36 ;  /* 0x002800240d007988 */ /* 0x000fe80008000406 */
[----:B------:R-:W-:Y:S04]  /*0bb0*/  STS.U16 [R13+UR6+0x3800], R40 ;  /* 0x003800280d007988 */ /* 0x000fe80008000406 */
[----:B------:R-:W-:Y:S04]  /*0bc0*/  STS.U16 [R13+UR6+0x4800], R44 ;  /* 0x0048002c0d007988 */ /* 0x000fe80008000406 */
[----:B------:R-:W-:Y:S04]  /*0bd0*/  STS.U16 [R13+UR6+0x5800], R47 ;  /* 0x0058002f0d007988 */ /* 0x000fe80008000406 */
[----:B------:R0:W-:Y:S04]  /*0be0*/  STS.U16 [R13+UR6+0x6800], R22 ;  /* 0x006800160d007988 */ /* 0x0001e80008000406 */
[----:B------:R1:W-:Y:S01]  /*0bf0*/  STS.U16 [R13+UR6+0x7800], R20 ;  /* 0x007800140d007988 */ /* 0x0003e20008000406 */
[----:B------:R-:W-:-:S03]  /*0c00*/  CS2R R48, SRZ ;  /* 0x0000000000307805 */ /* 0x000fc6000001ff00 */
[----:B------:R-:W-:Y:S01]  /*0c10*/  STS.U16 [R7+UR6+0xc00], R10 ;  /* 0x000c000a07007988 */ /* 0x000fe20008000406 */
[----:B------:R-:W-:-:S03]  /*0c20*/  CS2R R38, SRZ ;  /* 0x0000000000267805 */ /* 0x000fc6000001ff00 */
[----:B------:R-:W-:Y:S01]  /*0c30*/  STS.U16 [R7+UR6+0x1c00], R33 ;  /* 0x001c002107007988 */ /* 0x000fe20008000406 */
[----:B0-----:R-:W-:-:S03]  /*0c40*/  CS2R R22, SRZ ;  /* 0x0000000000167805 */ /* 0x001fc6000001ff00 */
[----:B------:R0:W-:Y:S01]  /*0c50*/  STS.U16 [R7+UR6+0x2c00], R37 ;  /* 0x002c002507007988 */ /* 0x0001e20008000406 */
[----:B-1----:R-:W-:-:S03]  /*0c60*/  CS2R R20, SRZ ;  /* 0x0000000000147805 */ /* 0x002fc6000001ff00 */
[----:B------:R1:W-:Y:S01]  /*0c70*/  STS.U16 [R7+UR6+0x3c00], R41 ;  /* 0x003c002907007988 */ /* 0x0003e20008000406 */
[----:B------:R-:W-:-:S03]  /*0c80*/  CS2R R26, SRZ ;  /* 0x00000000001a7805 */ /* 0x000fc6000001ff00 */
[----:B------:R-:W-:Y:S01]  /*0c90*/  STS.U16 [R7+UR6+0x4c00], R14 ;  /* 0x004c000e07007988 */ /* 0x000fe20008000406 */
[----:B------:R-:W-:-:S03]  /*0ca0*/  CS2R R30, SRZ ;  /* 0x00000000001e7805 */ /* 0x000fc6000001ff00 */
[----:B------:R-:W-:Y:S01]  /*0cb0*/  STS.U16 [R7+UR6+0x5c00], R12 ;  /* 0x005c000c07007988 */ /* 0x000fe20008000406 */
[----:B0-----:R-:W-:-:S03]  /*0cc0*/  CS2R R36, SRZ ;  /* 0x0000000000247805 */ /* 0x001fc6000001ff00 */
[----:B------:R-:W-:Y:S01]  /*0cd0*/  STS.U16 [R7+UR6+0x6c00], R11 ;  /* 0x006c000b07007988 */ /* 0x000fe20008000406 */
[----:B------:R-:W-:-:S03]  /*0ce0*/  CS2R R32, SRZ ;  /* 0x0000000000207805 */ /* 0x000fc6000001ff00 */
[----:B------:R0:W-:Y:S01]  /*0cf0*/  STS.U16 [R7+UR6+0x7c00], R24 ;  /* 0x007c001807007988 */ /* 0x0001e20008000406 */
[----:B------:R-:W-:Y:S02]  /*0d00*/  CS2R R34, SRZ ;  /* 0x0000000000227805 */ /* 0x000fe4000001ff00 */
[----:B-1----:R-:W-:Y:S02]  /*0d10*/  CS2R R40, SRZ ;  /* 0x0000000000287805 */ /* 0x002fe4000001ff00 */
[----:B------:R-:W-:Y:S02]  /*0d20*/  CS2R R42, SRZ ;  /* 0x00000000002a7805 */ /* 0x000fe4000001ff00 */
[----:B------:R-:W-:Y:S02]  /*0d30*/  CS2R R44, SRZ ;  /* 0x00000000002c7805 */ /* 0x000fe4000001ff00 */
[----:B------:R-:W-:Y:S02]  /*0d40*/  CS2R R46, SRZ ;  /* 0x00000000002e7805 */ /* 0x000fe4000001ff00 */
[----:B------:R-:W-:-:S02]  /*0d50*/  LOP3.LUT R5, R0, 0x1ff, RZ, 0xc0, !PT ;  /* 0x000001ff00057812 */ /* 0x000fc400078ec0ff */
[----:B0-----:R-:W-:Y:S01]  /*0d60*/  CS2R R24, SRZ ;  /* 0x0000000000187805 */ /* 0x001fe2000001ff00 */
[----:B------:R-:W-:Y:S01]  /*0d70*/  IMAD.SHL.U32 R7, R0, 0x2, RZ ;  /* 0x0000000200077824 */ /* 0x000fe200078e00ff */
[----:B------:R-:W-:Y:S06]  /*0d80*/  @!P0 BRA `(.L_x_0) ;  /* 0x0000001000708947 */ /* 0x000fec0003800000 */
[----:B------:R-:W0:Y:S01]  /*0d90*/  LDC.64 R16, c[0x0][0x3c0] ;  /* 0x0000f000ff107b82 */ /* 0x000e220000000a00 */
[----:B------:R-:W-:Y:S01]  /*0da0*/  LOP3.LUT R9, R0, 0x1e0, RZ, 0xc0, !PT ;  /* 0x000001e000097812 */ /* 0x000fe200078ec0ff */
[----:B------:R-:W1:Y:S01]  /*0db0*/  LDCU UR4, c[0x0][0x3c8] ;  /* 0x00007900ff0477ac */ /* 0x000e620008000800 */
[----:B------:R-:W-:Y:S01]  /*0dc0*/  SHF.R.U32.HI R10, RZ, 0x2, R0 ;  /* 0x00000002ff0a7819 */ /* 0x000fe20000011600 */
[----:B------:R-:W-:Y:S01]  /*0dd0*/  IMAD.SHL.U32 R11, R5, 0x2, RZ ;  /* 0x00000002050b7824 */ /* 0x000fe200078e00ff */
[----:B------:R-:W-:Y:S01]  /*0de0*/  SHF.R.U32.HI R9, RZ, 0x1, R9 ;  /* 0x00000001ff097819 */ /* 0x000fe20000011609 */
[----:B------:R-:W2:Y:S01]  /*0df0*/  LDCU.64 UR10, c[0x0][0x388] ;  /* 0x00007100ff0a77ac */ /* 0x000ea20008000a00 */
[----:B------:R-:W-:Y:S01]  /*0e00*/  SGXT.U32 R10, R10, 0x3 ;  /* 0x000000030a0a781a */ /* 0x000fe20000000000 */
[----:B------:R-:W3:Y:S01]  /*0e10*/  LDC.64 R18, c[0x0][0x3d0] ;  /* 0x0000f400ff127b82 */ /* 0x000ee20000000a00 */
[----:B------:R-:W-:Y:S01]  /*0e20*/  LOP3.LUT R13, R7, 0x10, RZ, 0xc0, !PT ;  /* 0x00000010070d7812 */ /* 0x000fe200078ec0ff */
[----:B------:R-:W-:Y:S01]  /*0e30*/  IMAD R15, R6, 0x210, RZ ;  /* 0x00000210060f7824 */ /* 0x000fe200078e02ff */
[----:B------:R-:W-:Y:S01]  /*0e40*/  LOP3.LUT R8, R8, R9, R10, 0xfe, !PT ;  /* 0x0000000908087212 */ /* 0x000fe200078efe0a */
[----:B------:R-:W4:Y:S01]  /*0e50*/  LDCU.64 UR12, c[0x0][0x390] ;  /* 0x00007200ff0c77ac */ /* 0x000f220008000a00 */
[C---:B------:R-:W-:Y:S01]  /*0e60*/  LOP3.LUT R9, R0.reuse, 0x1c0, RZ, 0xc0, !PT ;  /* 0x000001c000097812 */ /* 0x040fe200078ec0ff */
[----:B------:R-:W-:Y:S01]  /*0e70*/  IMAD.MOV.U32 R78, RZ, RZ, 0x3f800000 ;  /* 0x3f800000ff4e7424 */ /* 0x000fe200078e00ff */
[C---:B------:R-:W-:Y:S01]  /*0e80*/  LOP3.LUT R14, R0.reuse, 0x10, RZ, 0xc0, !PT ;  /* 0x00000010000e7812 */ /* 0x040fe200078ec0ff */
[----:B------:R-:W5:Y:S01]  /*0e90*/  LDC R23, c[0x0][0x3d8] ;  /* 0x0000f600ff177b82 */ /* 0x000f620000000800 */
[----:B------:R-:W-:Y:S01]  /*0ea0*/  SHF.R.U32.HI R12, RZ, 0x2, R9 ;  /* 0x00000002ff0c7819 */ /* 0x000fe20000011609 */
[----:B------:R-:W-:Y:S01]  /*0eb0*/  IMAD.MOV.U32 R82, RZ, RZ, -0x800000 ;  /* 0xff800000ff527424 */ /* 0x000fe200078e00ff */
[----:B------:R-:W-:Y:S01]  /*0ec0*/  LOP3.LUT R20, R13, 0x1e0, R0, 0xf8, !PT ;  /* 0x000001e00d147812 */ /* 0x000fe200078ef800 */
[----:B------:R-:W-:Y:S01]  /*0ed0*/  IMAD.MOV.U32 R79, RZ, RZ, -0x800000 ;  /* 0xff800000ff4f7424 */ /* 0x000fe200078e00ff */
[----:B------:R-:W-:Y:S01]  /*0ee0*/  LOP3.LUT R10, R0, 0x3f, RZ, 0xc0, !PT ;  /* 0x0000003f000a7812 */ /* 0x000fe200078ec0ff */
[----:B------:R-:W-:Y:S01]  /*0ef0*/  IMAD.MOV.U32 R77, RZ, RZ, 0x3f800000 ;  /* 0x3f800000ff4d7424 */ /* 0x000fe200078e00ff */
[----:B------:R-:W-:Y:S01]  /*0f00*/  LOP3.LUT R9, R11, R12, RZ, 0x3c, !PT ;  /* 0x0000000c0b097212 */ /* 0x000fe200078e3cff */
[----:B0-----:R-:W-:Y:S01]  /*0f10*/  IMAD R16, R16, UR7, RZ ;  /* 0x0000000710107c24 */ /* 0x001fe2000f8e02ff */
[----:B------:R-:W-:Y:S01]  /*0f20*/  LEA R11, R14, UR6, 0x8 ;  /* 0x000000060e0b7c11 */ /* 0x000fe2000f8e40ff */
[----:B-1----:R-:W-:Y:S01]  /*0f30*/  IMAD R12, R10, UR4, RZ ;  /* 0x000000040a0c7c24 */ /* 0x002fe2000f8e02ff */
[----:B------:R-:W-:-:S02]  /*0f40*/  LOP3.LUT R15, R15, R20, RZ, 0x3c, !PT ;  /* 0x000000140f0f7212 */ /* 0x000fc400078e3cff */
[----:B------:R-:W-:Y:S02]  /*0f50*/  CS2R R48, SRZ ;  /* 0x0000000000307805 */ /* 0x000fe4000001ff00 */
[----:B------:R-:W-:Y:S01]  /*0f60*/  LOP3.LUT R20, R0, 0xf, RZ, 0xc0, !PT ;  /* 0x0000000f00147812 */ /* 0x000fe200078ec0ff */
[----:B------:R-:W-:Y:S01]  /*0f70*/  IMAD R21, R14, -0xf0, R11 ;  /* 0xffffff100e157824 */ /* 0x000fe200078e020b */
[----:B------:R-:W-:Y:S01]  /*0f80*/  IADD3 R10, PT, PT, R15, R11, RZ ;  /* 0x0000000b0f0a7210 */ /* 0x000fe20007ffe0ff */
[----:B------:R-:W-:Y:S01]  /*0f90*/  IMAD.SHL.U32 R14, R12, 0x2, RZ ;  /* 0x000000020c0e7824 */ /* 0x000fe200078e00ff */
[--C-:B------:R-:W-:Y:S01]  /*0fa0*/  SHF.R.S32.HI R13, RZ, 0x2, R0.reuse ;  /* 0x00000002ff0d7819 */ /* 0x100fe20000011400 */
[----:B------:R-:W-:Y:S01]  /*0fb0*/  IMAD.SHL.U32 R11, R16, 0x2, RZ ;  /* 0x00000002100b7824 */ /* 0x000fe200078e00ff */
[--C-:B------:R-:W-:Y:S01]  /*0fc0*/  SHF.R.U32.HI R22, RZ, 0x6, R0.reuse ;  /* 0x00000006ff167819 */ /* 0x100fe20000011600 */
[----:B---3--:R-:W-:Y:S01]  /*0fd0*/  IMAD R18, R18, UR7, RZ ;  /* 0x0000000712127c24 */ /* 0x008fe2000f8e02ff */
[----:B------:R-:W-:Y:S01]  /*0fe0*/  SGXT R13, R13, 0x1 ;  /* 0x000000010d0d781a */ /* 0x000fe20000000200 */
[----:B------:R-:W-:Y:S01]  /*0ff0*/  IMAD R20, R20, R19, RZ ;  /* 0x0000001314147224 */ /* 0x000fe200078e02ff */
[----:B--2---:R-:W-:Y:S01]  /*1000*/  IADD3 R89, P0, P1, R14, UR10, R11 ;  /* 0x0000000a0e597c10 */ /* 0x004fe2000f91e00b */
[----:B------:R-:W-:Y:S01]  /*1010*/  IMAD.SHL.U32 R11, R18, 0x2, RZ ;  /* 0x00000002120b7824 */ /* 0x000fe200078e00ff */
[----:B------:R-:W-:Y:S01]  /*1020*/  LOP3.LUT R76, R0, 0x3, RZ, 0xc0, !PT ;  /* 0x00000003004c7812 */ /* 0x000fe200078ec0ff */
[----:B------:R-:W-:Y:S01]  /*1030*/  IMAD.SHL.U32 R14, R20, 0x2, RZ ;  /* 0x00000002140e7824 */ /* 0x000fe200078e00ff */
[----:B------:R-:W-:Y:S01]  /*1040*/  LOP3.LUT R13, R13, 0x90, RZ, 0xc0, !PT ;  /* 0x000000900d0d7812 */ /* 0x000fe200078ec0ff */
[----:B------:R-:W-:Y:S01]  /*1050*/  IMAD.HI R16, R16, 0x2, RZ ;  /* 0x0000000210107827 */ /* 0x000fe200078e02ff */
[----:B------:R-:W-:-:S02]  /*1060*/  SHF.R.U32.HI R15, RZ, 0x4, R0 ;  /* 0x00000004ff0f7819 */ /* 0x000fc40000011600 */
[----:B------:R-:W-:Y:S02]  /*1070*/  CS2R R50, SRZ ;  /* 0x0000000000327805 */ /* 0x000fe4000001ff00 */
[----:B----4-:R-:W-:Y:S01]  /*1080*/  IADD3 R80, P2, P3, R14, UR12, R11 ;  /* 0x0000000c0e507c10 */ /* 0x010fe2000fb5e00b */
[----:B------:R-:W-:Y:S01]  /*1090*/  IMAD.HI R18, R18, 0x2, RZ ;  /* 0x0000000212127827 */ /* 0x000fe200078e02ff */
[----:B------:R-:W-:Y:S02]  /*10a0*/  SGXT.U32 R14, R22, 0x3 ;  /* 0x00000003160e781a */ /* 0x000fe40000000000 */
[----:B------:R-:W-:Y:S02]  /*10b0*/  CS2R R36, SRZ ;  /* 0x0000000000247805 */ /* 0x000fe4000001ff00 */
[----:B------:R-:W-:Y:S01]  /*10c0*/  SGXT.U32 R11, R15, 0x5 ;  /* 0x000000050f0b781a */ /* 0x000fe20000000000 */
[----:B------:R-:W-:Y:S01]  /*10d0*/  IMAD R22, R76, 0x20, R13 ;  /* 0x000000204c167824 */ /* 0x000fe200078e020d */
[----:B------:R-:W-:Y:S01]  /*10e0*/  CS2R R38, SRZ ;  /* 0x0000000000267805 */ /* 0x000fe2000001ff00 */
[----:B------:R-:W-:Y:S01]  /*10f0*/  IMAD.HI R13, R12, 0x2, RZ ;  /* 0x000000020c0d7827 */ /* 0x000fe200078e02ff */
[----:B------:R-:W-:-:S02]  /*1100*/  CS2R R24, SRZ ;  /* 0x0000000000187805 */ /* 0x000fc4000001ff00 */
[----:B------:R-:W-:Y:S02]  /*1110*/  CS2R R26, SRZ ;  /* 0x00000000001a7805 */ /* 0x000fe4000001ff00 */
[----:B------:R-:W-:Y:S01]  /*1120*/  LOP3.LUT R22, R22, 0x10, R7, 0x78, !PT ;  /* 0x0000001016167812 */ /* 0x000fe200078e7807 */
[----:B------:R-:W-:Y:S01]  /*1130*/  IMAD.HI R15, R20, 0x2, RZ ;  /* 0x00000002140f7827 */ /* 0x000fe200078e02ff */
[----:B------:R-:W-:Y:S02]  /*1140*/  CS2R R28, SRZ ;  /* 0x00000000001c7805 */ /* 0x000fe4000001ff00 */
[----:B------:R-:W-:Y:S02]  /*1150*/  CS2R R30, SRZ ;  /* 0x00000000001e7805 */ /* 0x000fe4000001ff00 */
[----:B------:R-:W-:Y:S01]  /*1160*/  CS2R R32, SRZ ;  /* 0x0000000000207805 */ /* 0x000fe2000001ff00 */
[----:B-----5:R-:W-:Y:S01]  /*1170*/  IMAD R20, R11, R23, RZ ;  /* 0x000000170b147224 */ /* 0x020fe200078e02ff */
[----:B------:R-:W-:Y:S01]  /*1180*/  IADD3 R11, PT, PT, R22, R21, RZ ;  /* 0x00000015160b7210 */ /* 0x000fe20007ffe0ff */
[----:B------:R-:W-:Y:S01]  /*1190*/  IMAD R14, R14, R17, RZ ;  /* 0x000000110e0e7224 */ /* 0x000fe200078e02ff */
[----:B------:R-:W-:Y:S01]  /*11a0*/  IADD3.X R21, PT, PT, R13, UR11, R16, P0, P1 ;  /* 0x0000000b0d157c10 */ /* 0x000fe200087e2410 */
[----:B------:R-:W-:Y:S01]  /*11b0*/  IMAD R13, R23, 0x20, R20 ;  /* 0x00000020170d7824 */ /* 0x000fe200078e0214 */
[----:B------:R-:W-:Y:S01]  /*11c0*/  IADD3.X R15, PT, PT, R15, UR13, R18, P2, P3 ;  /* 0x0000000d0f0f7c10 */ /* 0x000fe200097e6412 */
[----:B------:R-:W-:Y:S01]  /*11d0*/  IMAD R12, R17, 0x8, R14 ;  /* 0x00000008110c7824 */ /* 0x000fe200078e020e */
[-C--:B------:R-:W-:Y:S01]  /*11e0*/  LEA R86, P2, R20, R80.reuse, 0x1 ;  /* 0x0000005014567211 */ /* 0x080fe200078408ff */
[----:B------:R-:W-:Y:S01]  /*11f0*/  IMAD R16, R6, 0x90, RZ ;  /* 0x0000009006107824 */ /* 0x000fe200078e02ff */
[----:B------:R-:W-:-:S02]  /*1200*/  LEA R80, P3, R13, R80, 0x1 ;  /* 0x000000500d507211 */ /* 0x000fc400078608ff */
[----:B------:R-:W-:Y:S02]  /*1210*/  CS2R R22, SRZ ;  /* 0x0000000000167805 */ /* 0x000fe4000001ff00 */
[-C--:B------:R-:W-:Y:S02]  /*1220*/  LEA.HI.X.SX32 R87, R20, R15.reuse, 0x1, P2 ;  /* 0x0000000f14577211 */ /* 0x080fe400010f0eff */
[----:B------:R-:W-:Y:S02]  /*1230*/  CS2R R34, SRZ ;  /* 0x0000000000227805 */ /* 0x000fe4000001ff00 */
[----:B------:R-:W-:Y:S02]  /*1240*/  LEA.HI.X.SX32 R81, R13, R15, 0x1, P3 ;  /* 0x0000000f0d517211 */ /* 0x000fe400018f0eff */
[----:B------:R-:W-:Y:S02]  /*1250*/  CS2R R40, SRZ ;  /* 0x0000000000287805 */ /* 0x000fe4000001ff00 */
[----:B------:R-:W-:-:S02]  /*1260*/  SHF.R.S32.HI R15, RZ, 0x6, R0 ;  /* 0x00000006ff0f7819 */ /* 0x000fc40000011400 */
[----:B------:R-:W-:Y:S02]  /*1270*/  CS2R R42, SRZ ;  /* 0x00000000002a7805 */ /* 0x000fe4000001ff00 */
[-C--:B------:R-:W-:Y:S02]  /*1280*/  LEA R90, P0, R14, R89.reuse, 0x1 ;  /* 0x000000590e5a7211 */ /* 0x080fe400078008ff */
[----:B------:R-:W-:Y:S02]  /*1290*/  CS2R R44, SRZ ;  /* 0x00000000002c7805 */ /* 0x000fe4000001ff00 */
[----:B------:R-:W-:Y:S02]  /*12a0*/  SGXT R15, R15, 0x1 ;  /* 0x000000010f0f781a */ /* 0x000fe40000000200 */
[----:B------:R-:W-:Y:S02]  /*12b0*/  CS2R R46, SRZ ;  /* 0x00000000002e7805 */ /* 0x000fe4000001ff00 */
[----:B------:R-:W-:Y:S01]  /*12c0*/  LEA R88, P1, R12, R89, 0x1 ;  /* 0x000000590c587211 */ /* 0x000fe200078208ff */
[----:B------:R-:W0:Y:S01]  /*12d0*/  LDCU UR10, c[0x0][0x3a8] ;  /* 0x00007500ff0a77ac */ /* 0x000e220008000800 */
[----:B------:R-:W-:-:S02]  /*12e0*/  LOP3.LUT R13, R16, 0x30, R7, 0x78, !PT ;  /* 0x00000030100d7812 */ /* 0x000fc400078e7807 */
[----:B------:R-:W-:Y:S01]  /*12f0*/  LOP3.LUT R16, R15, 0x90, RZ, 0xc0, !PT ;  /* 0x000000900f107812 */ /* 0x000fe200078ec0ff */
[----:B------:R-:W-:Y:S01]  /*1300*/  UMOV UR4, URZ ;  /* 0x000000ff00047c82 */ /* 0x000fe20008000000 */
[-C--:B------:R-:W-:Y:S01]  /*1310*/  LEA.HI.X.SX32 R91, R14, R21.reuse, 0x1, P0 ;  /* 0x000000150e5b7211 */ /* 0x080fe200000f0eff */
[----:B------:R-:W-:Y:S01]  /*1320*/  IMAD.MOV.U32 R14, RZ, RZ, RZ ;  /* 0x000000ffff0e7224 */ /* 0x000fe200078e00ff */
[----:B------:R-:W-:Y:S02]  /*1330*/  LEA.HI.X.SX32 R89, R12, R21, 0x1, P1 ;  /* 0x000000150c597211 */ /* 0x000fe400008f0eff */
[----:B------:R-:W-:Y:S02]  /*1340*/  CS2R R20, SRZ ;  /* 0x0000000000147805 */ /* 0x000fe4000001ff00 */
[----:B------:R-:W-:Y:S01]  /*1350*/  MOV R12, RZ ;  /* 0x000000ff000c7202 */ /* 0x000fe20000000f00 */
[----:B------:R-:W-:Y:S01]  /*1360*/  UMOV UR5, URZ ;  /* 0x000000ff00057c82 */ /* 0x000fe20008000000 */
[----:B------:R-:W-:-:S02]  /*1370*/  LOP3.LUT R15, R13, 0x40, RZ, 0x3c, !PT ;  /* 0x000000400d0f7812 */ /* 0x000fc400078e3cff */
[----:B------:R-:W-:Y:S02]  /*1380*/  LOP3.LUT R16, R16, 0x37e, R7, 0x78, !PT ;  /* 0x0000037e10107812 */ /* 0x000fe400078e7807 */
[----:B------:R-:W-:-:S07]  /*1390*/  LOP3.LUT R18, R8, 0x8, RZ, 0xfc, !PT ;  /* 0x0000000808127812 */ /* 0x000fce00078efcff */
.L_x_1:
[----:B------:R-:W-:-:S04]  /*13a0*/  IMAD.WIDE R52, R14, 0x2, R90 ;  /* 0x000000020e347825 */ /* 0x000fc800078e025a */
[----:B------:R-:W-:Y:S01]  /*13b0*/  IMAD.WIDE R54, R14, 0x2, R88 ;  /* 0x000000020e367825 */ /* 0x000fe200078e0258 */
[----:B------:R-:W2:Y:S04]  /*13c0*/  LDG.E.U16 R56, desc[UR8][R52.64] ;  /* 0x0000000834387981 */ /* 0x000ea8000c1e1500 */
[----:B------:R-:W3:Y:S01]  /*13d0*/  LDG.E.U16 R58, desc[UR8][R54.64] ;  /* 0x00000008363a7981 */ /* 0x000ee2000c1e1500 */
[C---:B------:R-:W-:Y:S01]  /*13e0*/  IMAD.WIDE R84, R12.reuse, 0x2, R80 ;  /* 0x000000020c547825 */ /* 0x040fe200078e0250 */
[----:B------:R-:W-:Y:S03]  /*13f0*/  BAR.SYNC.DEFER_BLOCKING 0x0 ;  /* 0x0000000000007b1d */ /* 0x000fe60000010000 */
[----:B------:R-:W-:-:S03]  /*1400*/  IMAD.WIDE R92, R12, 0x2, R86 ;  /* 0x000000020c5c7825 */ /* 0x000fc600078e0256 */
[----:B--2---:R-:W-:Y:S04]  /*1410*/  STS.U16 [R9+UR6+0x8000], R56 ;  /* 0x0080003809007988 */ /* 0x004fe80008000406 */
[----:B---3--:R-:W-:Y:S01]  /*1420*/  STS.U16 [R9+UR6+0x8400], R58 ;  /* 0x0084003a09007988 */ /* 0x008fe20008000406 */
[----:B------:R-:W-:Y:S06]  /*1430*/  BAR.SYNC.DEFER_BLOCKING 0x0 ;  /* 0x0000000000007b1d */ /* 0x000fec0000010000 */
[----:B------:R-:W2:Y:S04]  /*1440*/  LDG.E.U16 R83, desc[UR8][R92.64] ;  /* 0x000000085c537981 */ /* 0x000ea8000c1e1500 */
[----:B------:R-:W3:Y:S01]  /*1450*/  LDG.E.U16 R85, desc[UR8][R84.64] ;  /* 0x0000000854557981 */ /* 0x000ee2000c1e1500 */
[----:B------:R-:W-:-:S02]  /*1460*/  IMAD R12, R19, 0x10, R12 ;  /* 0x00000010130c7824 */ /* 0x000fc400078e020c */
[----:B------:R-:W-:Y:S01]  /*1470*/  IMAD R14, R17, 0x10, R14 ;  /* 0x00000010110e7824 */ /* 0x000fe200078e020e */
[----:B------:R-:W-:Y:S04]  /*1480*/  LDSM.16.MT88.4 R72, [R10] ;  /* 0x000000000a48783b */ /* 0x000fe80000004200 */
[----:B------:R-:W1:Y:S04]  /*1490*/  LDSM.16.M88.4 R60, [R13+UR6+0x8000] ;  /* 0x008000060d3c783b */ /* 0x000e680008000200 */
[----:B------:R-:W4:Y:S04]  /*14a0*/  LDSM.16.M88.4 R64, [R13+UR6+0x8400] ;  /* 0x008400060d40783b */ /* 0x000f280008000200 */
[----:B------:R-:W5:Y:S04]  /*14b0*/  LDSM.16.MT88.4 R68, [R10+0x2000] ;  /* 0x002000000a44783b */ /* 0x000f680000004200 */
[----:B------:R-:W-:Y:S01]  /*14c0*/  LDSM.16.M88.4 R56, [R15+UR6+0x8000] ;  /* 0x008000060f38783b */ /* 0x000fe20008000200 */
[C---:B-1----:R-:W-:Y:S08]  /*14d0*/  HMMA.16816.F32.BF16 R52, R72.reuse, R60, RZ ;  /* 0x0000003c4834723c */ /* 0x042ff000000418ff */
[----:B----4-:R-:W-:-:S12]  /*14e0*/  HMMA.16816.F32.BF16 R72, R72, R64, RZ ;  /* 0x000000404848723c */ /* 0x010fd800000418ff */
[C---:B-----5:R-:W-:Y:S01]  /*14f0*/  HMMA.16816.F32.BF16 R60, R68.reuse, R62, R52 ;  /* 0x0000003e443c723c */ /* 0x060fe20000041834 */
[----:B------:R-:W1:Y:S07]  /*1500*/  LDSM.16.MT88.4 R52, [R10+0x4000] ;  /* 0x004000000a34783b */ /* 0x000e6e0000004200 */
[----:B------:R-:W-:Y:S01]  /*1510*/  HMMA.16816.F32.BF16 R72, R68, R66, R72 ;  /* 0x000000424448723c */ /* 0x000fe20000041848 */
[----:B------:R-:W4:Y:S04]  /*1520*/  LDSM.16.M88.4 R64, [R15+UR6+0x8400] ;  /* 0x008400060f40783b */ /* 0x000f280008000200 */
[----:B------:R-:W5:Y:S01]  /*1530*/  LDSM.16.MT88.4 R68, [R10+0x6000] ;  /* 0x006000000a44783b */ /* 0x000f620000004200 */
[----:B------:R-:W-:Y:S06]  /*1540*/  BAR.SYNC.DEFER_BLOCKING 0x0 ;  /* 0x0000000000007b1d */ /* 0x000fec0000010000 */
[C---:B-1----:R-:W-:Y:S08]  /*1550*/  HMMA.16816.F32.BF16 R60, R52.reuse, R56, R60 ;  /* 0x00000038343c723c */ /* 0x042ff0000004183c */
[----:B----4-:R-:W-:Y:S01]  /*1560*/  HMMA.16816.F32.BF16 R72, R52, R64, R72 ;  /* 0x000000403448723c */ /* 0x010fe20000041848 */
[----:B------:R-:W-:Y:S01]  /*1570*/  LEA R55, P0, R76, UR4, 0x1 ;  /* 0x000000044c377c11 */ /* 0x000fe2000f8008ff */
[----:B------:R-:W-:-:S03]  /*1580*/  UIADD3 UR4, UP0, UPT, UR4, 0x10, URZ ;  /* 0x0000001004047890 */ /* 0x000fc6000ff1e0ff */
[C---:B------:R-:W-:Y:S01]  /*1590*/  IADD3 R53, P2, PT, R55.reuse, 0x8, RZ ;  /* 0x0000000837357810 */ /* 0x040fe20007f5e0ff */
[----:B------:R-:W-:Y:S01]  /*15a0*/  IMAD.X R56, RZ, RZ, UR5, P0 ;  /* 0x00000005ff387e24 */ /* 0x000fe200080e06ff */
[-C--:B------:R-:W-:Y:S01]  /*15b0*/  ISETP.GT.U32.AND P0, PT, R55, R8.reuse, PT ;  /* 0x000000083700720c */ /* 0x080fe20003f04070 */
[----:B------:R-:W-:Y:S01]  /*15c0*/  UIADD3.X UR5, UPT, UPT, URZ, UR5, URZ, UP0, !UPT ;  /* 0x00000005ff057290 */ /* 0x000fe200087fe4ff */
[-C--:B------:R-:W-:Y:S01]  /*15d0*/  ISETP.GT.U32.AND P1, PT, R53, R8.reuse, PT ;  /* 0x000000083500720c */ /* 0x080fe20003f24070 */
[--C-:B------:R-:W-:Y:S01]  /*15e0*/  IMAD.X R52, RZ, RZ, R56.reuse, P2 ;  /* 0x000000ffff347224 */ /* 0x100fe200010e0638 */
[C---:B------:R-:W-:Y:S01]  /*15f0*/  IADD3 R57, P2, PT, R55.reuse, 0x9, RZ ;  /* 0x0000000937397810 */ /* 0x040fe20007f5e0ff */
[----:B-----5:R-:W-:Y:S01]  /*1600*/  HMMA.16816.F32.BF16 R60, R68, R58, R60 ;  /* 0x0000003a443c723c */ /* 0x020fe2000004183c */
[----:B------:R-:W-:Y:S02]  /*1610*/  ISETP.GE.U32.AND P3, PT, R55, R8, PT ;  /* 0x000000083700720c */ /* 0x000fe40003f66070 */
[----:B------:R-:W-:Y:S01]  /*1620*/  ISETP.GT.U32.AND.EX P1, PT, R52, RZ, PT, P1 ;  /* 0x000000ff3400720c */ /* 0x000fe20003f24110 */
[----:B------:R-:W-:Y:S01]  /*1630*/  IMAD.X R58, RZ, RZ, R56, P2 ;  /* 0x000000ffff3a7224 */ /* 0x000fe200010e0638 */
[----:B------:R-:W-:-:S02]  /*1640*/  ISETP.GT.U32.AND.EX P0, PT, R56, RZ, PT, P0 ;  /* 0x000000ff3800720c */ /* 0x000fc40003f04100 */
[----:B------:R-:W-:Y:S01]  /*1650*/  ISETP.GE.U32.AND.EX P3, PT, R56, RZ, PT, P3 ;  /* 0x000000ff3800720c */ /* 0x000fe20003f66130 */
[----:B------:R-:W-:Y:S01]  /*1660*/  HMMA.16816.F32.BF16 R72, R68, R66, R72 ;  /* 0x000000424448723c */ /* 0x000fe20000041848 */
[----:B------:R-:W-:-:S04]  /*1670*/  ISETP.GT.U32.AND P4, PT, R57, R8, PT ;  /* 0x000000083900720c */ /* 0x000fc80003f84070 */
[----:B------:R-:W-:-:S06]  /*1680*/  ISETP.GT.U32.AND.EX P2, PT, R58, RZ, PT, P4 ;  /* 0x000000ff3a00720c */ /* 0x000fcc0003f44140 */
[----:B0-----:R-:W-:Y:S01]  /*1690*/  FMUL R60, R60, UR10 ;  /* 0x0000000a3c3c7c20 */ /* 0x001fe20008400000 */
[----:B------:R-:W-:Y:S01]  /*16a0*/  FMUL R61, R61, UR10 ;  /* 0x0000000a3d3d7c20 */ /* 0x000fe20008400000 */
[----:B------:R-:W-:Y:S01]  /*16b0*/  FMUL R62, R62, UR10 ;  /* 0x0000000a3e3e7c20 */ /* 0x000fe20008400000 */
[----:B------:R-:W-:Y:S02]  /*16c0*/  FMUL R63, R63, UR10 ;  /* 0x0000000a3f3f7c20 */ /* 0x000fe40008400000 */
[----:B------:R-:W-:Y:S02]  /*16d0*/  FSEL R60, R60, -INF , !P0 ;  /* 0xff8000003c3c7808 */ /* 0x000fe40004000000 */
[----:B------:R-:W-:Y:S01]  /*16e0*/  FSEL R61, R61, -INF , !P3 ;  /* 0xff8000003d3d7808 */ /* 0x000fe20005800000 */
[----:B------:R-:W-:Y:S01]  /*16f0*/  FMUL R72, R72, UR10 ;  /* 0x0000000a48487c20 */ /* 0x000fe20008400000 */
[----:B------:R-:W-:Y:S01]  /*1700*/  FMUL R73, R73, UR10 ;  /* 0x0000000a49497c20 */ /* 0x000fe20008400000 */
[----:B------:R-:W-:Y:S01]  /*1710*/  ISETP.GE.U32.AND P3, PT, R55, R18, PT ;  /* 0x000000123700720c */ /* 0x000fe20003f66070 */
[----:B------:R-:W-:Y:S01]  /*1720*/  FMUL R74, R74, UR10 ;  /* 0x0000000a4a4a7c20 */ /* 0x000fe20008400000 */
[----:B------:R-:W-:Y:S01]  /*1730*/  FMUL R75, R75, UR10 ;  /* 0x0000000a4b4b7c20 */ /* 0x000fe20008400000 */
[----:B------:R-:W-:-:S02]  /*1740*/  FSEL R72, R72, -INF , !P1 ;  /* 0xff80000048487808 */ /* 0x000fc40004800000 */
[-C--:B------:R-:W-:Y:S02]  /*1750*/  ISETP.GT.U32.AND P1, PT, R55, R18.reuse, PT ;  /* 0x000000123700720c */ /* 0x080fe40003f24070 */
[----:B------:R-:W-:Y:S02]  /*1760*/  FSEL R52, R73, -INF , !P2 ;  /* 0xff80000049347808 */ /* 0x000fe40005000000 */
[----:B------:R-:W-:Y:S02]  /*1770*/  FMNMX3 R53, R60, R61, R72, !PT ;  /* 0x0000003d3c357276 */ /* 0x000fe40007800048 */
[C---:B------:R-:W-:Y:S02]  /*1780*/  ISETP.GT.U32.AND.EX P1, PT, R56.reuse, RZ, PT, P1 ;  /* 0x000000ff3800720c */ /* 0x040fe40003f24110 */
[----:B------:R-:W-:Y:S02]  /*1790*/  ISETP.GE.U32.AND.EX P3, PT, R56, RZ, PT, P3 ;  /* 0x000000ff3800720c */ /* 0x000fe40003f66130 */
[----:B------:R-:W-:-:S02]  /*17a0*/  ISETP.GT.U32.AND P2, PT, R57, R18, PT ;  /* 0x000000123900720c */ /* 0x000fc40003f44070 */
[----:B------:R-:W-:Y:S02]  /*17b0*/  FMNMX R54, R52, R53, !PT ;  /* 0x0000003534367209 */ /* 0x000fe40007800000 */
[----:B------:R-:W-:Y:S02]  /*17c0*/  ISETP.GT.U32.AND.EX P2, PT, R58, RZ, PT, P2 ;  /* 0x000000ff3a00720c */ /* 0x000fe40003f44120 */
[----:B------:R-:W-:Y:S01]  /*17d0*/  FSEL R74, R74, -INF , !P0 ;  /* 0xff8000004a4a7808 */ /* 0x000fe20004000000 */
[----:B------:R-:W0:Y:S01]  /*17e0*/  SHFL.BFLY PT, R55, R54, 0x2, 0x1f ;  /* 0x0c401f0036377f89 */ /* 0x000e2200000e0000 */
[----:B------:R-:W-:Y:S02]  /*17f0*/  FSEL R53, R62, -INF , !P1 ;  /* 0xff8000003e357808 */ /* 0x000fe40004800000 */
[----:B------:R-:W-:Y:S02]  /*1800*/  FSEL R63, R63, -INF , !P3 ;  /* 0xff8000003f3f7808 */ /* 0x000fe40005800000 */
[----:B------:R-:W-:-:S02]  /*1810*/  FSEL R75, R75, -INF , !P2 ;  /* 0xff8000004b4b7808 */ /* 0x000fc40005000000 */
[----:B------:R-:W-:Y:S02]  /*1820*/  FMNMX3 R56, R53, R63, R74, !PT ;  /* 0x0000003f35387276 */ /* 0x000fe4000780004a */
[----:B------:R-:W-:Y:S02]  /*1830*/  ISETP.LE.U32.AND P0, PT, R4, UR4, PT ;  /* 0x0000000404007c0c */ /* 0x000fe4000bf03070 */
[----:B------:R-:W-:-:S05]  /*1840*/  FMNMX R56, R75, R56, !PT ;  /* 0x000000384b387209 */ /* 0x000fca0007800000 */
[----:B------:R-:W1:Y:S01]  /*1850*/  SHFL.BFLY PT, R57, R56, 0x2, 0x1f ;  /* 0x0c401f0038397f89 */ /* 0x000e6200000e0000 */
[----:B0-----:R-:W-:-:S05]  /*1860*/  FMNMX R55, R54, R55, !PT ;  /* 0x0000003736377209 */ /* 0x001fca0007800000 */
[----:B------:R-:W0:Y:S01]  /*1870*/  SHFL.BFLY PT, R69, R55, 0x1, 0x1f ;  /* 0x0c201f0037457f89 */ /* 0x000e2200000e0000 */
[----:B-1----:R-:W-:-:S05]  /*1880*/  FMNMX R68, R56, R57, !PT ;  /* 0x0000003938447209 */ /* 0x002fca0007800000 */
[----:B------:R-:W1:Y:S01]  /*1890*/  SHFL.BFLY PT, R54, R68, 0x1, 0x1f ;  /* 0x0c201f0044367f89 */ /* 0x000e6200000e0000 */
[----:B0-----:R-:W-:-:S05]  /*18a0*/  FMNMX3 R69, R55, R69, R82, !PT ;  /* 0x0000004537457276 */ /* 0x001fca0007800052 */
[--C-:B------:R-:W-:Y:S01]  /*18b0*/  FADD R52, R52, -R69.reuse ;  /* 0x8000004534347221 */ /* 0x100fe20000000000 */
[--C-:B------:R-:W-:Y:S01]  /*18c0*/  FADD R60, R60, -R69.reuse ;  /* 0x800000453c3c7221 */ /* 0x100fe20000000000 */
[--C-:B------:R-:W-:Y:S01]  /*18d0*/  FADD R61, R61, -R69.reuse ;  /* 0x800000453d3d7221 */ /* 0x100fe20000000000 */
[----:B------:R-:W-:Y:S02]  /*18e0*/  FADD R72, R72, -R69 ;  /* 0x8000004548487221 */ /* 0x000fe40000000000 */
[----:B------:R-:W-:Y:S01]  /*18f0*/  FMUL R60, R60, 1.4426950216293334961 ;  /* 0x3fb8aa3b3c3c7820 */ /* 0x000fe20000400000 */
[----:B------:R-:W-:Y:S01]  /*1900*/  FMUL R61, R61, 1.4426950216293334961 ;  /* 0x3fb8aa3b3d3d7820 */ /* 0x000fe20000400000 */
[----:B------:R-:W-:Y:S02]  /*1910*/  FMUL R72, R72, 1.4426950216293334961 ;  /* 0x3fb8aa3b48487820 */ /* 0x000fe40000400000 */
[----:B------:R-:W-:Y:S01]  /*1920*/  MUFU.EX2 R64, R60 ;  /* 0x0000003c00407308 */ /* 0x000fe20000000800 */
[----:B-1----:R-:W-:Y:S01]  /*1930*/  FMNMX3 R68, R68, R54, R79, !PT ;  /* 0x0000003644447276 */ /* 0x002fe2000780004f */
[----:B------:R-:W-:Y:S01]  /*1940*/  FMUL R54, R52, 1.4426950216293334961 ;  /* 0x3fb8aa3b34367820 */ /* 0x000fe20000400000 */
[----:B------:R-:W-:Y:S01]  /*1950*/  FADD R52, -R69, R82 ;  /* 0x0000005245347221 */ /* 0x000fe20000000100 */
[----:B------:R-:W-:-:S02]  /*1960*/  IMAD.MOV.U32 R82, RZ, RZ, R69 ;  /* 0x000000ffff527224 */ /* 0x000fc400078e0045 */
[--C-:B------:R-:W-:Y:S01]  /*1970*/  FADD R53, R53, -R68.reuse ;  /* 0x8000004435357221 */ /* 0x100fe20000000000 */
[--C-:B------:R-:W-:Y:S01]  /*1980*/  FADD R63, R63, -R68.reuse ;  /* 0x800000443f3f7221 */ /* 0x100fe20000000000 */
[----:B------:R0:W-:Y:S01]  /*1990*/  MUFU.EX2 R73, R54 ;  /* 0x0000003600497308 */ /* 0x0001e20000000800 */
[----:B------:R-:W-:Y:S01]  /*19a0*/  FMUL R71, R52, 1.4426950216293334961 ;  /* 0x3fb8aa3b34477820 */ /* 0x000fe20000400000 */
[----:B------:R-:W-:Y:S01]  /*19b0*/  FMUL R53, R53, 1.4426950216293334961 ;  /* 0x3fb8aa3b35357820 */ /* 0x000fe20000400000 */
[----:B------:R-:W-:Y:S01]  /*19c0*/  FMUL R52, R63, 1.4426950216293334961 ;  /* 0x3fb8aa3b3f347820 */ /* 0x000fe20000400000 */
[--C-:B------:R-:W-:Y:S01]  /*19d0*/  FADD R74, R74, -R68.reuse ;  /* 0x800000444a4a7221 */ /* 0x100fe20000000000 */
[----:B------:R-:W-:-:S03]  /*19e0*/  FADD R75, R75, -R68 ;  /* 0x800000444b4b7221 */ /* 0x000fc60000000000 */
[----:B------:R-:W-:Y:S01]  /*19f0*/  MUFU.EX2 R66, R53 ;  /* 0x0000003500427308 */ /* 0x000fe20000000800 */
[----:B0-----:R-:W-:Y:S01]  /*1a00*/  FADD R54, -R68, R79 ;  /* 0x0000004f44367221 */ /* 0x001fe20000000100 */
[----:B------:R-:W-:Y:S01]  /*1a10*/  FMUL R74, R74, 1.4426950216293334961 ;  /* 0x3fb8aa3b4a4a7820 */ /* 0x000fe20000400000 */
[----:B------:R-:W-:Y:S01]  /*1a20*/  FMUL R75, R75, 1.4426950216293334961 ;  /* 0x3fb8aa3b4b4b7820 */ /* 0x000fe20000400000 */
[----:B------:R-:W-:Y:S02]  /*1a30*/  IMAD.MOV.U32 R79, RZ, RZ, R68 ;  /* 0x000000ffff4f7224 */ /* 0x000fe400078e0044 */
[----:B------:R-:W-:Y:S02]  /*1a40*/  FMUL R70, R54, 1.4426950216293334961 ;  /* 0x3fb8aa3b36467820 */ /* 0x000fe40000400000 */
[----:B------:R-:W0:Y:S08]  /*1a50*/  MUFU.EX2 R67, R52 ;  /* 0x0000003400437308 */ /* 0x000e300000000800 */
[----:B------:R-:W1:Y:S08]  /*1a60*/  MUFU.EX2 R65, R61 ;  /* 0x0000003d00417308 */ /* 0x000e700000000800 */
[----:B------:R-:W4:Y:S01]  /*1a70*/  MUFU.EX2 R72, R72 ;  /* 0x0000004800487308 */ /* 0x000f220000000800 */
[----:B0-----:R-:W-:Y:S01]  /*1a80*/  F2FP.BF16.F32.PACK_AB R57, R67, R66 ;  /* 0x000000424339723e */ /* 0x001fe200000010ff */
[----:B------:R-:W-:Y:S01]  /*1a90*/  FADD R67, R66, R67 ;  /* 0x0000004342437221 */ /* 0x000fe20000000000 */
[----:B--2---:R-:W-:Y:S05]  /*1aa0*/  STS.U16 [R16+UR6+0x8000], R83 ;  /* 0x0080005310007988 */ /* 0x004fea0008000406 */
[----:B------:R-:W-:Y:S01]  /*1ab0*/  MUFU.EX2 R74, R74 ;  /* 0x0000004a004a7308 */ /* 0x000fe20000000800 */
[----:B-1----:R-:W-:Y:S01]  /*1ac0*/  F2FP.BF16.F32.PACK_AB R56, R65, R64 ;  /* 0x000000404138723e */ /* 0x002fe200000010ff */
[----:B------:R-:W-:Y:S01]  /*1ad0*/  FADD R65, R64, R65 ;  /* 0x0000004140417221 */ /* 0x000fe20000000000 */
[----:B---3--:R-:W-:Y:S01]  /*1ae0*/  STS.U16 [R16+UR6+0x8400], R85 ;  /* 0x0084005510007988 */ /* 0x008fe20008000406 */
[----:B------:R-:W-:Y:S01]  /*1af0*/  BAR.SYNC.DEFER_BLOCKING 0x0 ;  /* 0x0000000000007b1d */ /* 0x000fe20000010000 */
[----:B----4-:R-:W-:Y:S01]  /*1b00*/  F2FP.BF16.F32.PACK_AB R58, R73, R72 ;  /* 0x00000048493a723e */ /* 0x010fe200000010ff */
[----:B------:R-:W-:-:S04]  /*1b10*/  FADD R72, R72, R65 ;  /* 0x0000004148487221 */ /* 0x000fc80000000000 */
[----:B------:R-:W0:Y:S01]  /*1b20*/  MUFU.EX2 R75, R75 ;  /* 0x0000004b004b7308 */ /* 0x000e220000000800 */
[----:B------:R-:W-:-:S07]  /*1b30*/  FADD R72, R73, R72 ;  /* 0x0000004849487221 */ /* 0x000fce0000000000 */
[----:B------:R-:W1:Y:S08]  /*1b40*/  MUFU.EX2 R71, R71 ;  /* 0x0000004700477308 */ /* 0x000e700000000800 */
[----:B------:R-:W2:Y:S01]  /*1b50*/  MUFU.EX2 R70, R70 ;  /* 0x0000004600467308 */ /* 0x000ea20000000800 */
[----:B0-----:R-:W-:Y:S01]  /*1b60*/  F2FP.BF16.F32.PACK_AB R59, R75, R74 ;  /* 0x0000004a4b3b723e */ /* 0x001fe200000010ff */
[----:B------:R-:W-:Y:S01]  /*1b70*/  LDSM.16.M88.4 R52, [R11+0x8200] ;  /* 0x008200000b34783b */ /* 0x000fe20000000200 */
[----:B------:R-:W-:-:S03]  /*1b80*/  FADD R74, R74, R67 ;  /* 0x000000434a4a7221 */ /* 0x000fc60000000000 */
[----:B------:R-:W-:Y:S01]  /*1b90*/  LDSM.16.M88.4 R60, [R11+0x8000] ;  /* 0x008000000b3c783b */ /* 0x000fe20000000200 */
[----:B------:R-:W-:Y:S01]  /*1ba0*/  FADD R74, R75, R74 ;  /* 0x0000004a4b4a7221 */ /* 0x000fe20000000000 */
[C---:B-1----:R-:W-:Y:S01]  /*1bb0*/  FMUL R36, R71.reuse, R36 ;  /* 0x0000002447247220 */ /* 0x042fe20000400000 */
[C---:B------:R-:W-:Y:S01]  /*1bc0*/  FMUL R37, R71.reuse, R37 ;  /* 0x0000002547257220 */ /* 0x040fe20000400000 */
[C---:B------:R-:W-:Y:S02]  /*1bd0*/  FMUL R48, R71.reuse, R48 ;  /* 0x0000003047307220 */ /* 0x040fe40000400000 */
[----:B------:R-:W0:Y:S01]  /*1be0*/  SHFL.BFLY PT, R73, R74, 0x2, 0x1f ;  /* 0x0c401f004a497f89 */ /* 0x000e2200000e0000 */
[C---:B------:R-:W-:Y:S01]  /*1bf0*/  FMUL R49, R71.reuse, R49 ;  /* 0x0000003147317220 */ /* 0x040fe20000400000 */
[C---:B------:R-:W-:Y:S01]  /*1c00*/  FMUL R20, R71.reuse, R20 ;  /* 0x0000001447147220 */ /* 0x040fe20000400000 */
[C---:B------:R-:W-:Y:S01]  /*1c10*/  FMUL R21, R71.reuse, R21 ;  /* 0x0000001547157220 */ /* 0x040fe20000400000 */
[----:B------:R-:W-:Y:S01]  /*1c20*/  LDSM.16.M88.4 R64, [R11+0x8600] ;  /* 0x008600000b40783b */ /* 0x000fe20000000200 */
[C---:B--2---:R-:W-:Y:S01]  /*1c30*/  FMUL R38, R70.reuse, R38 ;  /* 0x0000002646267220 */ /* 0x044fe20000400000 */
[C---:B------:R-:W-:Y:S01]  /*1c40*/  FMUL R39, R70.reuse, R39 ;  /* 0x0000002746277220 */ /* 0x040fe20000400000 */
        /* <DEDUP_REMOVED lines=15> */
[----:B------:R-:W-:Y:S01]  /*1d40*/  FMUL R35, R70, R35 ;  /* 0x0000002346237220 */ /* 0x000fe20000400000 */
[C---:B------:R-:W-:Y:S01]  /*1d50*/  FMUL R40, R71.reuse, R40 ;  /* 0x0000002847287220 */ /* 0x040fe20000400000 */
[----:B0-----:R-:W-:Y:S01]  /*1d60*/  FADD R73, R74, R73 ;  /* 0x000000494a497221 */ /* 0x001fe20000000000 */
[C---:B------:R-:W-:Y:S01]  /*1d70*/  FMUL R41, R71.reuse, R41 ;  /* 0x0000002947297220 */ /* 0x040fe20000400000 */
[C---:B------:R-:W-:Y:S01]  /*1d80*/  FMUL R42, R70.reuse, R42 ;  /* 0x0000002a462a7220 */ /* 0x040fe20000400000 */
[C---:B------:R-:W-:Y:S01]  /*1d90*/  FMUL R43, R70.reuse, R43 ;  /* 0x0000002b462b7220 */ /* 0x040fe20000400000 */
[C---:B------:R-:W-:Y:S01]  /*1da0*/  FMUL R44, R71.reuse, R44 ;  /* 0x0000002c472c7220 */ /* 0x040fe20000400000 */
[----:B------:R-:W-:Y:S01]  /*1db0*/  FMUL R45, R71, R45 ;  /* 0x0000002d472d7220 */ /* 0x000fe20000400000 */
[----:B------:R-:W-:Y:S01]  /*1dc0*/  HMMA.16816.F32.BF16 R36, R56, R52, R36 ;  /* 0x000000343824723c */ /* 0x000fe20000041824 */
[----:B------:R-:W0:Y:S01]  /*1dd0*/  SHFL.BFLY PT, R53, R72, 0x2, 0x1f ;  /* 0x0c401f0048357f89 */ /* 0x000e2200000e0000 */
[C---:B------:R-:W-:Y:S01]  /*1de0*/  FMUL R46, R70.reuse, R46 ;  /* 0x0000002e462e7220 */ /* 0x040fe20000400000 */
[----:B------:R-:W-:-:S05]  /*1df0*/  FMUL R47, R70, R47 ;  /* 0x0000002f462f7220 */ /* 0x000fca0000400000 */
[C---:B------:R-:W-:Y:S08]  /*1e00*/  HMMA.16816.F32.BF16 R48, R56.reuse, R60, R48 ;  /* 0x0000003c3830723c */ /* 0x040ff00000041830 */
[C---:B------:R-:W-:Y:S01]  /*1e10*/  HMMA.16816.F32.BF16 R20, R56.reuse, R62, R20 ;  /* 0x0000003e3814723c */ /* 0x040fe20000041814 */
[----:B------:R-:W-:Y:S07]  /*1e20*/  LDSM.16.M88.4 R60, [R11+0x8400] ;  /* 0x008400000b3c783b */ /* 0x000fee0000000200 */
[----:B------:R-:W-:Y:S01]  /*1e30*/  HMMA.16816.F32.BF16 R24, R56, R54, R24 ;  /* 0x000000363818723c */ /* 0x000fe20000041818 */
[----:B0-----:R-:W-:Y:S01]  /*1e40*/  FADD R53, R72, R53 ;  /* 0x0000003548357221 */ /* 0x001fe20000000000 */
[----:B------:R-:W0:Y:S01]  /*1e50*/  SHFL.BFLY PT, R54, R73, 0x1, 0x1f ;  /* 0x0c201f0049367f89 */ /* 0x000e2200000e0000 */
[----:B------:R-:W-:-:S03]  /*1e60*/  MOV R55, UR5 ;  /* 0x0000000500377c02 */ /* 0x000fc60008000f00 */
[----:B------:R-:W1:Y:S01]  /*1e70*/  SHFL.BFLY PT, R52, R53, 0x1, 0x1f ;  /* 0x0c201f0035347f89 */ /* 0x000e6200000e0000 */
[----:B------:R-:W-:Y:S01]  /*1e80*/  ISETP.GE.U32.AND.EX P0, PT, R55, RZ, PT, P0 ;  /* 0x000000ff3700720c */ /* 0x000fe20003f06100 */
[C---:B------:R-:W-:Y:S08]  /*1e90*/  HMMA.16816.F32.BF16 R40, R56.reuse, R64, R40 ;  /* 0x000000403828723c */ /* 0x040ff00000041828 */
[----:B------:R-:W-:Y:S01]  /*1ea0*/  HMMA.16816.F32.BF16 R44, R56, R66, R44 ;  /* 0x00000042382c723c */ /* 0x000fe2000004182c */
[----:B0-----:R-:W-:Y:S01]  /*1eb0*/  FADD R73, R73, R54 ;  /* 0x0000003649497221 */ /* 0x001fe20000000000 */
[----:B-1----:R-:W-:-:S03]  /*1ec0*/  FADD R52, R53, R52 ;  /* 0x0000003435347221 */ /* 0x002fc60000000000 */
[----:B------:R-:W-:-:S03]  /*1ed0*/  FFMA R77, R70, R77, R73 ;  /* 0x0000004d464d7223 */ /* 0x000fc60000000049 */
[----:B------:R-:W-:Y:S01]  /*1ee0*/  HMMA.16816.F32.BF16 R28, R56, R60, R28 ;  /* 0x0000003c381c723c */ /* 0x000fe2000004181c */
[----:B------:R-:W-:-:S07]  /*1ef0*/  FFMA R78, R71, R78, R52 ;  /* 0x0000004e474e7223 */ /* 0x000fce0000000034 */
[----:B------:R-:W-:Y:S01]  /*1f00*/  HMMA.16816.F32.BF16 R32, R56, R62, R32 ;  /* 0x0000003e3820723c */ /* 0x000fe20000041820 */
[----:B------:R-:W-:-:S04]  /*1f10*/  NOP ;  /* 0x0000000000007918 */ /* 0x000fc80000000000 */
[----:B------:R-:W-:-:S15]  /*1f20*/  @!P0 BRA `(.L_x_1) ;  /* 0xfffffff4001c8947 */ /* 0x000fde000383ffff */
[----:B------:R-:W-:Y:S01]  /*1f30*/  IMAD.MOV.U32 R17, RZ, RZ, R69 ;  /* 0x000000ffff117224 */ /* 0x000fe200078e0045 */
[----:B------:R-:W-:-:S07]  /*1f40*/  MOV R16, R68 ;  /* 0x0000004400107202 */ /* 0x000fce0000000f00 */
.L_x_0:
[C---:B------:R-:W-:Y:S01]  /*1f50*/  FMUL R12, R77.reuse, 8388608 ;  /* 0x4b0000004d0c7820 */ /* 0x040fe20000400000 */
[C---:B------:R-:W-:Y:S01]  /*1f60*/  FSETP.GEU.AND P3, PT, R77.reuse, 1.175494350822287508e-38, PT ;  /* 0x008000004d00780b */ /* 0x040fe20003f6e000 */
[----:B------:R-:W-:Y:S01]  /*1f70*/  IMAD.SHL.U32 R8, R0, 0x4, RZ ;  /* 0x0000000400087824 */ /* 0x000fe200078e00ff */
[----:B------:R-:W-:Y:S01]  /*1f80*/  LEA R9, R6, UR6, 0x4 ;  /* 0x0000000606097c11 */ /* 0x000fe2000f8e20ff */
[----:B------:R-:W-:Y:S01]  /*1f90*/  FMUL R13, R78, 8388608 ;  /* 0x4b0000004e0d7820 */ /* 0x000fe20000400000 */
[----:B------:R-:W-:Y:S01]  /*1fa0*/  FSEL R12, R12, R77, !P3 ;  /* 0x0000004d0c0c7208 */ /* 0x000fe20005800000 */
[----:B------:R-:W-:Y:S01]  /*1fb0*/  IMAD.MOV.U32 R54, RZ, RZ, R20 ;  /* 0x000000ffff367224 */ /* 0x000fe200078e0014 */
[----:B------:R-:W-:Y:S01]  /*1fc0*/  LOP3.LUT R8, R8, 0x3c0, RZ, 0xc0, !PT ;  /* 0x000003c008087812 */ /* 0x000fe200078ec0ff */
[----:B------:R-:W-:Y:S01]  /*1fd0*/  IMAD R11, R6, -0x8, R9 ;  /* 0xfffffff8060b7824 */ /* 0x000fe200078e0209 */
[----:B------:R-:W-:Y:S01]  /*1fe0*/  IADD3 R6, PT, PT, R12, -0x3f3504f3, RZ ;  /* 0xc0cafb0d0c067810 */ /* 0x000fe20007ffe0ff */
[----:B------:R-:W-:Y:S01]  /*1ff0*/  IMAD.MOV.U32 R61, RZ, RZ, R51 ;  /* 0x000000ffff3d7224 */ /* 0x000fe200078e0033 */
[----:B------:R-:W-:Y:S01]  /*2000*/  FSETP.GEU.AND P2, PT, R78, 1.175494350822287508e-38, PT ;  /* 0x008000004e00780b */ /* 0x000fe20003f4e000 */
[----:B------:R-:W-:Y:S01]  /*2010*/  IMAD.MOV.U32 R51, RZ, RZ, R27 ;  /* 0x000000ffff337224 */ /* 0x000fe200078e001b */
[----:B------:R-:W-:Y:S01]  /*2020*/  FSETP.GT.AND P1, PT, |R77|, 8.50705917302346158658e+37, PT ;  /* 0x7e8000004d00780b */ /* 0x000fe20003f24200 */
[----:B------:R-:W-:Y:S01]  /*2030*/  IMAD.MOV.U32 R27, RZ, RZ, R35 ;  /* 0x000000ffff1b7224 */ /* 0x000fe200078e0023 */
[----:B------:R-:W-:Y:S01]  /*2040*/  MOV R52, R21 ;  /* 0x0000001500347202 */ /* 0x000fe20000000f00 */
[----:B------:R-:W-:Y:S01]  /*2050*/  IMAD.IADD R21, R8, 0x1, R11 ;  /* 0x0000000108157824 */ /* 0x000fe200078e020b */
[----:B------:R-:W-:Y:S01]  /*2060*/  LOP3.LUT R19, R6, 0xff800000, RZ, 0xc0, !PT ;  /* 0xff80000006137812 */ /* 0x000fe200078ec0ff */
[----:B------:R-:W-:Y:S01]  /*2070*/  IMAD.MOV.U32 R59, RZ, RZ, R23 ;  /* 0x000000ffff3b7224 */ /* 0x000fe200078e0017 */
[----:B------:R-:W-:Y:S01]  /*2080*/  FSEL R13, R13, R78, !P2 ;  /* 0x0000004e0d0d7208 */ /* 0x000fe20005000000 */
[----:B------:R-:W-:Y:S01]  /*2090*/  IMAD.MOV.U32 R23, RZ, RZ, R42 ;  /* 0x000000ffff177224 */ /* 0x000fe200078e002a */
[----:B------:R-:W-:Y:S01]  /*20a0*/  FSEL R6, RZ, -23, P2 ;  /* 0xc1b80000ff067808 */ /* 0x000fe20001000000 */
[----:B------:R-:W-:Y:S01]  /*20b0*/  IMAD.MOV.U32 R63, RZ, RZ, R50 ;  /* 0x000000ffff3f7224 */ /* 0x000fe200078e0032 */
[----:B------:R-:W-:Y:S01]  /*20c0*/  FSEL R8, RZ, -23, P3 ;  /* 0xc1b80000ff087808 */ /* 0x000fe20001800000 */
[----:B------:R-:W-:Y:S01]  /*20d0*/  IMAD.MOV.U32 R55, RZ, RZ, R39 ;  /* 0x000000ffff377224 */ /* 0x000fe200078e0027 */
[C---:B------:R-:W-:Y:S01]  /*20e0*/  FSETP.GEU.AND P3, PT, |R77|.reuse, 1.175494350822287508e-38, PT ;  /* 0x008000004d00780b */ /* 0x040fe20003f6e200 */
[----:B------:R-:W-:Y:S01]  /*20f0*/  @P1 FMUL R77, R77, 0.25 ;  /* 0x3e8000004d4d1820 */ /* 0x000fe20000400000 */
[C---:B------:R-:W-:Y:S01]  /*2100*/  FSETP.GT.AND P2, PT, |R78|.reuse, 8.50705917302346158658e+37, PT ;  /* 0x7e8000004e00780b */ /* 0x040fe20003f44200 */
[----:B------:R-:W-:Y:S01]  /*2110*/  IMAD.MOV.U32 R39, RZ, RZ, R31 ;  /* 0x000000ffff277224 */ /* 0x000fe200078e001f */
[----:B------:R-:W-:Y:S01]  /*2120*/  FSETP.GEU.AND P4, PT, |R78|, 1.175494350822287508e-38, PT ;  /* 0x008000004e00780b */ /* 0x000fe20003f8e200 */
[----:B------:R-:W-:Y:S01]  /*2130*/  IMAD.MOV.U32 R58, RZ, RZ, R48 ;  /* 0x000000ffff3a7224 */ /* 0x000fe200078e0030 */
[C---:B------:R-:W-:Y:S01]  /*2140*/  LOP3.LUT P0, RZ, R0.reuse, 0x100, RZ, 0xc0, !PT ;  /* 0x0000010000ff7812 */ /* 0x040fe2000780c0ff */
[----:B------:R-:W-:Y:S01]  /*2150*/  @P1 FMUL R23, R23, 0.25 ;  /* 0x3e80000017171820 */ /* 0x000fe20000400000 */
[----:B------:R-:W-:Y:S01]  /*2160*/  LOP3.LUT R18, R0, 0x1f0, RZ, 0xc0, !PT ;  /* 0x000001f000127812 */ /* 0x000fe200078ec0ff */
[----:B------:R-:W-:Y:S01]  /*2170*/  @P1 FMUL R22, R22, 0.25 ;  /* 0x3e80000016161820 */ /* 0x000fe20000400000 */
[----:B------:R-:W-:Y:S01]  /*2180*/  LOP3.LUT R10, R0, 0x8, RZ, 0xc0, !PT ;  /* 0x00000008000a7812 */ /* 0x000fe200078ec0ff */
[----:B------:R-:W-:Y:S01]  /*2190*/  VIADD R0, R13, 0xc0cafb0d ;  /* 0xc0cafb0d0d007836 */ /* 0x000fe20000000000 */
[----:B------:R-:W-:Y:S01]  /*21a0*/  I2FP.F32.S32 R11, R19 ;  /* 0x00000013000b7245 */ /* 0x000fe20000201400 */
[----:B------:R-:W-:Y:S01]  /*21b0*/  @!P3 FMUL R77, R77, 16777216 ;  /* 0x4b8000004d4db820 */ /* 0x000fe20000400000 */
[----:B------:R-:W-:Y:S01]  /*21c0*/  @P1 FMUL R63, R63, 0.25 ;  /* 0x3e8000003f3f1820 */ /* 0x000fe20000400000 */
[----:B------:R-:W-:Y:S01]  /*21d0*/  @P2 FMUL R78, R78, 0.25 ;  /* 0x3e8000004e4e2820 */ /* 0x000fe20000400000 */
[----:B------:R-:W-:Y:S01]  /*21e0*/  LOP3.LUT R20, R0, 0xff800000, RZ, 0xc0, !PT ;  /* 0xff80000000147812 */ /* 0x000fe200078ec0ff */
[----:B------:R-:W-:Y:S01]  /*21f0*/  @P1 FMUL R34, R34, 0.25 ;  /* 0x3e80000022221820 */ /* 0x000fe20000400000 */
[----:B------:R-:W-:Y:S01]  /*2200*/  LEA.HI R0, R10, R21, RZ, 0x1f ;  /* 0x000000150a007211 */ /* 0x000fe200078ff8ff */
[----:B------:R-:W-:Y:S01]  /*2210*/  FFMA.FTZ R21, R11, 1.1920928955078125e-07, R8 ;  /* 0x340000000b157823 */ /* 0x000fe20000010008 */
[----:B------:R-:W-:Y:S01]  /*2220*/  @!P4 FMUL R78, R78, 16777216 ;  /* 0x4b8000004e4ec820 */ /* 0x000fe20000400000 */
[----:B------:R-:W0:Y:S01]  /*2230*/  MUFU.RCP R8, R77 ;  /* 0x0000004d00087308 */ /* 0x000e220000001000 */
[----:B------:R-:W-:-:S02]  /*2240*/  IMAD.MOV.U32 R56, RZ, RZ, R49 ;  /* 0x000000ffff387224 */ /* 0x000fc400078e0031 */
[----:B------:R-:W-:Y:S01]  /*2250*/  @P1 FMUL R39, R39, 0.25 ;  /* 0x3e80000027271820 */ /* 0x000fe20000400000 */
[----:B------:R-:W-:Y:S02]  /*2260*/  IMAD.MOV.U32 R57, RZ, RZ, R38 ;  /* 0x000000ffff397224 */ /* 0x000fe400078e0026 */
[----:B------:R-:W-:Y:S01]  /*2270*/  @P2 FMUL R54, R54, 0.25 ;  /* 0x3e80000036362820 */ /* 0x000fe20000400000 */
[----:B------:R-:W-:Y:S02]  /*2280*/  IMAD.MOV.U32 R53, RZ, RZ, R26 ;  /* 0x000000ffff357224 */ /* 0x000fe400078e001a */
[----:B------:R-:W-:Y:S01]  /*2290*/  @P2 FMUL R58, R58, 0.25 ;  /* 0x3e8000003a3a2820 */ /* 0x000fe20000400000 */
[----:B------:R-:W-:Y:S01]  /*22a0*/  IMAD.MOV.U32 R49, RZ, RZ, R30 ;  /* 0x000000ffff317224 */ /* 0x000fe200078e001e */
[----:B------:R-:W1:Y:S01]  /*22b0*/  MUFU.RCP R35, R78 ;  /* 0x0000004e00237308 */ /* 0x000e620000001000 */
[----:B------:R-:W-:Y:S01]  /*22c0*/  @!P3 FMUL R23, R23, 16777216 ;  /* 0x4b8000001717b820 */ /* 0x000fe20000400000 */
[----:B------:R-:W-:Y:S01]  /*22d0*/  @!P3 FMUL R22, R22, 16777216 ;  /* 0x4b8000001616b820 */ /* 0x000fe20000400000 */
[----:B------:R-:W-:Y:S01]  /*22e0*/  @!P3 FMUL R63, R63, 16777216 ;  /* 0x4b8000003f3fb820 */ /* 0x000fe20000400000 */
[----:B------:R-:W-:Y:S01]  /*22f0*/  @!P3 FMUL R34, R34, 16777216 ;  /* 0x4b8000002222b820 */ /* 0x000fe20000400000 */
[----:B------:R-:W-:-:S02]  /*2300*/  IMAD.MOV.U32 R14, RZ, RZ, R32 ;  /* 0x000000ffff0e7224 */ /* 0x000fc400078e0020 */
[----:B------:R-:W-:Y:S01]  /*2310*/  @P1 FMUL R47, R47, 0.25 ;  /* 0x3e8000002f2f1820 */ /* 0x000fe20000400000 */
[----:B------:R-:W-:Y:S01]  /*2320*/  @P1 FMUL R46, R46, 0.25 ;  /* 0x3e8000002e2e1820 */ /* 0x000fe20000400000 */
[----:B------:R-:W-:Y:S01]  /*2330*/  @!P3 FMUL R39, R39, 16777216 ;  /* 0x4b8000002727b820 */ /* 0x000fe20000400000 */
[----:B------:R-:W-:Y:S02]  /*2340*/  IMAD R15, R10, 0x200, R9 ;  /* 0x000002000a0f7824 */ /* 0x000fe400078e0209 */
[----:B------:R-:W-:Y:S01]  /*2350*/  @P1 FMUL R43, R43, 0.25 ;  /* 0x3e8000002b2b1820 */ /* 0x000fe20000400000 */
        /* <DEDUP_REMOVED lines=8> */
[----:B------:R-:W-:Y:S01]  /*23e0*/  @!P4 FMUL R54, R54, 16777216 ;  /* 0x4b8000003636c820 */ /* 0x000fe20000400000 */
[----:B------:R-:W-:Y:S01]  /*23f0*/  @!P4 FMUL R58, R58, 16777216 ;  /* 0x4b8000003a3ac820 */ /* 0x000fe20000400000 */
[C---:B0-----:R-:W-:Y:S01]  /*2400*/  FMUL R32, R8.reuse, R23 ;  /* 0x0000001708207220 */ /* 0x041fe20000400000 */
[C---:B------:R-:W-:Y:S01]  /*2410*/  FMUL R10, R8.reuse, R22 ;  /* 0x00000016080a7220 */ /* 0x040fe20000400000 */
[C---:B------:R-:W-:Y:S01]  /*2420*/  FMUL R23, R8.reuse, R63 ;  /* 0x0000003f08177220 */ /* 0x040fe20000400000 */
[----:B------:R-:W-:Y:S01]  /*2430*/  I2FP.F32.S32 R9, R20 ;  /* 0x0000001400097245 */ /* 0x000fe20000201400 */
[----:B------:R-:W-:Y:S01]  /*2440*/  FMUL R26, R8, R34 ;  /* 0x00000022081a7220 */ /* 0x000fe20000400000 */
[----:B------:R-:W-:Y:S01]  /*2450*/  @!P3 FMUL R47, R47, 16777216 ;  /* 0x4b8000002f2fb820 */ /* 0x000fe20000400000 */
[----:B------:R-:W-:Y:S01]  /*2460*/  @!P3 FMUL R46, R46, 16777216 ;  /* 0x4b8000002e2eb820 */ /* 0x000fe20000400000 */
[----:B------:R-:W-:Y:S01]  /*2470*/  FMUL R34, R8, R39 ;  /* 0x0000002708227220 */ /* 0x000fe20000400000 */
[----:B------:R-:W-:-:S02]  /*2480*/  IMAD.IADD R20, R13, 0x1, -R20 ;  /* 0x000000010d147824 */ /* 0x000fc400078e0a14 */
[----:B------:R-:W-:Y:S01]  /*2490*/  @!P3 FMUL R43, R43, 16777216 ;  /* 0x4b8000002b2bb820 */ /* 0x000fe20000400000 */
        /* <DEDUP_REMOVED lines=8> */
[C---:B-1----:R-:W-:Y:S01]  /*2520*/  FMUL R22, R35.reuse, R54 ;  /* 0x0000003623167220 */ /* 0x042fe20000400000 */
[----:B------:R-:W-:Y:S01]  /*2530*/  FMUL R39, R35, R58 ;  /* 0x0000003a23277220 */ /* 0x000fe20000400000 */
[----:B------:R-:W-:Y:S01]  /*2540*/  MOV R4, R29 ;  /* 0x0000001d00047202 */ /* 0x000fe20000000f00 */
[----:B------:R-:W-:Y:S01]  /*2550*/  IMAD.IADD R19, R12, 0x1, -R19 ;  /* 0x000000010c137824 */ /* 0x000fe200078e0a13 */
[----:B------:R-:W-:Y:S01]  /*2560*/  F2FP.BF16.F32.PACK_AB R10, R10, R23 ;  /* 0x000000170a0a723e */ /* 0x000fe200000010ff */
[----:B------:R-:W-:-:S02]  /*2570*/  IMAD.MOV.U32 R48, RZ, RZ, R44 ;  /* 0x000000ffff307224 */ /* 0x000fc400078e002c */
[C---:B------:R-:W-:Y:S01]  /*2580*/  FMUL R29, R8.reuse, R47 ;  /* 0x0000002f081d7220 */ /* 0x040fe20000400000 */
[----:B------:R-:W-:Y:S02]  /*2590*/  IMAD.MOV.U32 R42, RZ, RZ, R45 ;  /* 0x000000ffff2a7224 */ /* 0x000fe400078e002d */
[----:B------:R-:W-:Y:S01]  /*25a0*/  FMUL R31, R8, R46 ;  /* 0x0000002e081f7220 */ /* 0x000fe20000400000 */
[----:B------:R-:W-:Y:S02]  /*25b0*/  IMAD R18, R18, 0x8, R15 ;  /* 0x0000000812127824 */ /* 0x000fe400078e020f */
[----:B------:R-:W-:Y:S01]  /*25c0*/  FADD R20, R20, -1 ;  /* 0xbf80000014147421 */ /* 0x000fe20000000000 */
[----:B------:R-:W-:Y:S02]  /*25d0*/  IMAD.MOV.U32 R23, RZ, RZ, 0x3dc6b27f ;  /* 0x3dc6b27fff177424 */ /* 0x000fe400078e00ff */
        /* <DEDUP_REMOVED lines=9> */
[----:B------:R-:W-:Y:S01]  /*2670*/  F2FP.BF16.F32.PACK_AB R8, R22, R39 ;  /* 0x000000271608723e */ /* 0x000fe200000010ff */
[----:B------:R-:W-:Y:S01]  /*2680*/  FADD R22, R19, -1 ;  /* 0xbf80000013167421 */ /* 0x000fe20000000000 */
[----:B------:R-:W-:Y:S01]  /*2690*/  FFMA.FTZ R19, R20, R23, -0.16845393180847167969 ;  /* 0xbe2c7f3014137423 */ /* 0x000fe20000010017 */
[----:B------:R-:W-:Y:S01]  /*26a0*/  BAR.SYNC.DEFER_BLOCKING 0x0 ;  /* 0x0000000000007b1d */ /* 0x000fe20000010000 */
[----:B------:R-:W-:Y:S01]  /*26b0*/  @P2 FMUL R52, R52, 0.25 ;  /* 0x3e80000034342820 */ /* 0x000fe20000400000 */
[----:B------:R-:W-:Y:S01]  /*26c0*/  @P2 FMUL R56, R56, 0.25 ;  /* 0x3e80000038382820 */ /* 0x000fe20000400000 */
[----:B------:R-:W-:Y:S01]  /*26d0*/  FFMA.FTZ R19, R20, R19, 0.1716887056827545166 ;  /* 0x3e2fcf2a14137423 */ /* 0x000fe20000010013 */
[----:B------:R-:W-:Y:S01]  /*26e0*/  MOV R50, R40 ;  /* 0x0000002800327202 */ /* 0x000fe20000000f00 */
[----:B------:R-:W-:Y:S01]  /*26f0*/  @!P4 FMUL R52, R52, 16777216 ;  /* 0x4b8000003434c820 */ /* 0x000fe20000400000 */
[----:B------:R-:W-:Y:S01]  /*2700*/  @!P4 FMUL R56, R56, 16777216 ;  /* 0x4b8000003838c820 */ /* 0x000fe20000400000 */
[C---:B------:R-:W-:Y:S01]  /*2710*/  FFMA.FTZ R19, R20.reuse, R19, -0.17900948226451873779 ;  /* 0xbe374e4314137423 */ /* 0x040fe20000010013 */
[----:B------:R-:W-:Y:S01]  /*2720*/  FFMA.FTZ R6, R9, 1.1920928955078125e-07, R6 ;  /* 0x3400000009067823 */ /* 0x000fe20000010006 */
[C---:B------:R-:W-:Y:S01]  /*2730*/  FMUL R9, R35.reuse, R52 ;  /* 0x0000003423097220 */ /* 0x040fe20000400000 */
[----:B------:R-:W-:Y:S01]  /*2740*/  FMUL R40, R35, R56 ;  /* 0x0000003823287220 */ /* 0x000fe20000400000 */
[----:B------:R-:W-:Y:S01]  /*2750*/  FFMA.FTZ R19, R20, R19, 0.20512372255325317383 ;  /* 0x3e520bf414137423 */ /* 0x000fe20000010013 */
[----:B------:R-:W-:Y:S01]  /*2760*/  F2FP.BF16.F32.PACK_AB R11, R11, R38 ;  /* 0x000000260b0b723e */ /* 0x000fe200000010ff */
[----:B------:R-:W-:Y:S01]  /*2770*/  FFMA.FTZ R23, R22, R23, -0.16845393180847167969 ;  /* 0xbe2c7f3016177423 */ /* 0x000fe20000010017 */
[----:B------:R-:W-:Y:S01]  /*2780*/  @P2 FMUL R42, R42, 0.25 ;  /* 0x3e8000002a2a2820 */ /* 0x000fe20000400000 */
[----:B------:R-:W-:Y:S01]  /*2790*/  FFMA.FTZ R19, R20, R19, -0.24046532809734344482 ;  /* 0xbe763c8b14137423 */ /* 0x000fe20000010013 */
[----:B------:R-:W-:Y:S01]  /*27a0*/  F2FP.BF16.F32.PACK_AB R9, R9, R40 ;  /* 0x000000280909723e */ /* 0x000fe200000010ff */
[----:B------:R-:W-:Y:S01]  /*27b0*/  FFMA.FTZ R23, R22, R23, 0.1716887056827545166 ;  /* 0x3e2fcf2a16177423 */ /* 0x000fe20000010017 */
[----:B------:R-:W-:Y:S01]  /*27c0*/  @P2 FMUL R4, R4, 0.25 ;  /* 0x3e80000004042820 */ /* 0x000fe20000400000 */
[----:B------:R-:W-:Y:S01]  /*27d0*/  FFMA.FTZ R19, R20, R19, 0.28857114911079406738 ;  /* 0x3e93bf9914137423 */ /* 0x000fe20000010013 */
[----:B------:R-:W-:Y:S01]  /*27e0*/  @!P4 FMUL R42, R42, 16777216 ;  /* 0x4b8000002a2ac820 */ /* 0x000fe20000400000 */
[----:B------:R-:W-:Y:S01]  /*27f0*/  FFMA.FTZ R23, R22, R23, -0.17900948226451873779 ;  /* 0xbe374e4316177423 */ /* 0x000fe20000010017 */
[----:B------:R-:W-:Y:S01]  /*2800*/  @!P4 FMUL R4, R4, 16777216 ;  /* 0x4b8000000404c820 */ /* 0x000fe20000400000 */
[----:B------:R-:W-:Y:S01]  /*2810*/  FFMA.FTZ R19, R20, R19, -0.36067417263984680176 ;  /* 0xbeb8aa4914137423 */ /* 0x000fe20000010013 */
[----:B------:R-:W-:Y:S01]  /*2820*/  STSM.16.M88.4 [R18], R8 ;  /* 0x0000000812007844 */ /* 0x000fe20000000200 */
[----:B------:R-:W-:Y:S01]  /*2830*/  FFMA.FTZ R23, R22, R23, 0.20512372255325317383 ;  /* 0x3e520bf416177423 */ /* 0x000fe20000010017 */
[C---:B------:R-:W-:Y:S01]  /*2840*/  FMUL R38, R35.reuse, R42 ;  /* 0x0000002a23267220 */ /* 0x040fe20000400000 */
[----:B------:R-:W-:Y:S01]  /*2850*/  FFMA.FTZ R19, R20, R19, 0.48089820146560668945 ;  /* 0x3ef6384a14137423 */ /* 0x000fe20000010013 */
[----:B------:R-:W-:Y:S01]  /*2860*/  FMUL R42, R35, R4 ;  /* 0x00000004232a7220 */ /* 0x000fe20000400000 */
[----:B------:R-:W-:Y:S01]  /*2870*/  FFMA.FTZ R23, R22, R23, -0.24046532809734344482 ;  /* 0xbe763c8b16177423 */ /* 0x000fe20000010017 */
[----:B------:R-:W-:Y:S01]  /*2880*/  @P2 FMUL R48, R48, 0.25 ;  /* 0x3e80000030302820 */ /* 0x000fe20000400000 */
[----:B------:R-:W-:Y:S01]  /*2890*/  FFMA.FTZ R19, R20, R19, -0.72134751081466674805 ;  /* 0xbf38aa3b14137423 */ /* 0x000fe20000010013 */
[----:B------:R-:W-:Y:S01]  /*28a0*/  @P2 FMUL R41, R41, 0.25 ;  /* 0x3e80000029292820 */ /* 0x000fe20000400000 */
[----:B------:R-:W-:Y:S01]  /*28b0*/  FFMA.FTZ R23, R22, R23, 0.28857114911079406738 ;  /* 0x3e93bf9916177423 */ /* 0x000fe20000010017 */
[----:B------:R-:W-:Y:S01]  /*28c0*/  @P2 FMUL R50, R50, 0.25 ;  /* 0x3e80000032322820 */ /* 0x000fe20000400000 */
[----:B------:R-:W-:Y:S01]  /*28d0*/  FMUL R19, R20, R19 ;  /* 0x0000001314137220 */ /* 0x000fe20000400000 */
[----:B------:R-:W-:Y:S01]  /*28e0*/  @P2 FMUL R33, R33, 0.25 ;  /* 0x3e80000021212820 */ /* 0x000fe20000400000 */
[----:B------:R-:W-:Y:S01]  /*28f0*/  FFMA.FTZ R23, R22, R23, -0.36067417263984680176 ;  /* 0xbeb8aa4916177423 */ /* 0x000fe20000010017 */
[----:B------:R-:W-:Y:S01]  /*2900*/  @P2 FMUL R14, R14, 0.25 ;  /* 0x3e8000000e0e2820 */ /* 0x000fe20000400000 */
[----:B------:R-:W-:Y:S01]  /*2910*/  FMUL R19, R20, R19 ;  /* 0x0000001314137220 */ /* 0x000fe20000400000 */
[----:B------:R-:W-:Y:S01]  /*2920*/  @P2 FMUL R28, R28, 0.25 ;  /* 0x3e8000001c1c2820 */ /* 0x000fe20000400000 */
[----:B------:R-:W-:Y:S01]  /*2930*/  FFMA.FTZ R23, R22, R23, 0.48089820146560668945 ;  /* 0x3ef6384a16177423 */ /* 0x000fe20000010017 */
[----:B------:R-:W-:Y:S01]  /*2940*/  @P2 FMUL R25, R25, 0.25 ;  /* 0x3e80000019192820 */ /* 0x000fe20000400000 */
[----:B------:R-:W-:Y:S01]  /*2950*/  FFMA.FTZ R19, R20, 1.4426950216293334961, R19 ;  /* 0x3fb8aa3b14137823 */ /* 0x000fe20000010013 */
[----:B------:R-:W-:Y:S01]  /*2960*/  @P2 FMUL R24, R24, 0.25 ;  /* 0x3e80000018182820 */ /* 0x000fe20000400000 */
[----:B------:R-:W-:Y:S01]  /*2970*/  @P2 FMUL R37, R37, 0.25 ;  /* 0x3e80000025252820 */ /* 0x000fe20000400000 */
[----:B------:R-:W-:Y:S01]  /*2980*/  @P2 FMUL R36, R36, 0.25 ;  /* 0x3e80000024242820 */ /* 0x000fe20000400000 */
[----:B------:R-:W-:Y:S01]  /*2990*/  FADD R4, R6, R19 ;  /* 0x0000001306047221 */ /* 0x000fe20000000000 */
[----:B------:R-:W-:Y:S01]  /*29a0*/  LEA R19, R5, UR6, 0x4 ;  /* 0x0000000605137c11 */ /* 0x000fe2000f8e20ff */
[----:B------:R-:W-:Y:S01]  /*29b0*/  BAR.SYNC.DEFER_BLOCKING 0x0 ;  /* 0x0000000000007b1d */ /* 0x000fe20000010000 */
[----:B------:R-:W-:Y:S01]  /*29c0*/  ISETP.GE.U32.AND P2, PT, R13, 0x7f800000, PT ;  /* 0x7f8000000d00780c */ /* 0x000fe20003f46070 */
[----:B------:R-:W-:Y:S01]  /*29d0*/  FFMA.FTZ R23, R22, R23, -0.72134751081466674805 ;  /* 0xbf38aa3b16177423 */ /* 0x000fe20000010017 */
[----:B------:R-:W-:Y:S01]  /*29e0*/  @!P4 FMUL R48, R48, 16777216 ;  /* 0x4b8000003030c820 */ /* 0x000fe20000400000 */
[----:B------:R-:W-:Y:S01]  /*29f0*/  @!P4 FMUL R41, R41, 16777216 ;  /* 0x4b8000002929c820 */ /* 0x000fe20000400000 */
[----:B------:R-:W-:Y:S01]  /*2a00*/  @!P4 FMUL R50, R50, 16777216 ;  /* 0x4b8000003232c820 */ /* 0x000fe20000400000 */
[----:B------:R-:W-:Y:S01]  /*2a10*/  FMUL R23, R22, R23 ;  /* 0x0000001716177220 */ /* 0x000fe20000400000 */
[----:B------:R-:W-:Y:S01]  /*2a20*/  @!P4 FMUL R33, R33, 16777216 ;  /* 0x4b8000002121c820 */ /* 0x000fe20000400000 */
[----:B------:R-:W-:Y:S01]  /*2a30*/  @!P4 FMUL R14, R14, 16777216 ;  /* 0x4b8000000e0ec820 */ /* 0x000fe20000400000 */
[----:B------:R-:W-:Y:S01]  /*2a40*/  @!P4 FMUL R28, R28, 16777216 ;  /* 0x4b8000001c1cc820 */ /* 0x000fe20000400000 */
[----:B------:R-:W-:Y:S01]  /*2a50*/  @!P4 FMUL R25, R25, 16777216 ;  /* 0x4b8000001919c820 */ /* 0x000fe20000400000 */
[----:B------:R-:W-:Y:S01]  /*2a60*/  @!P4 FMUL R24, R24, 16777216 ;  /* 0x4b8000001818c820 */ /* 0x000fe20000400000 */
[----:B------:R-:W-:Y:S01]  /*2a70*/  @!P4 FMUL R37, R37, 16777216 ;  /* 0x4b8000002525c820 */ /* 0x000fe20000400000 */
[----:B------:R-:W-:Y:S01]  /*2a80*/  @!P4 FMUL R36, R36, 16777216 ;  /* 0x4b8000002424c820 */ /* 0x000fe20000400000 */
        /* <DEDUP_REMOVED lines=10> */
[----:B------:R-:W0:Y:S01]  /*2b30*/  LDS.128 R8, [R19] ;  /* 0x0000000013087984 */ /* 0x000e220000000c00 */
[----:B------:R-:W-:Y:S01]  /*2b40*/  @P2 MOV R20, 0x7f800000 ;  /* 0x7f80000000142802 */ /* 0x000fe20000000f00 */
[----:B------:R-:W-:Y:S01]  /*2b50*/  FMUL R35, R35, R36 ;  /* 0x0000002423237220 */ /* 0x000fe20000400000 */
[----:B------:R-:W-:Y:S01]  /*2b60*/  FFMA.FTZ R22, R22, 1.4426950216293334961, R23 ;  /* 0x3fb8aa3b16167823 */ /* 0x000fe20000010017 */
[----:B------:R-:W-:Y:S01]  /*2b70*/  F2FP.BF16.F32.PACK_AB R23, R44, R47 ;  /* 0x0000002f2c17723e */ /* 0x000fe200000010ff */
[----:B------:R-:W1:Y:S01]  /*2b80*/  LDCU.64 UR4, c[0x0][0x3e0] ;  /* 0x00007c00ff0477ac */ /* 0x000e620008000a00 */
[----:B------:R-:W-:Y:S01]  /*2b90*/  @P2 FFMA.FTZ R4, R13, R20, +INF ;  /* 0x7f8000000d042423 */ /* 0x000fe20000010014 */
[----:B------:R-:W-:Y:S01]  /*2ba0*/  FADD R6, R21, R22 ;  /* 0x0000001615067221 */ /* 0x000fe20000000000 */
[----:B------:R-:W-:Y:S01]  /*2bb0*/  F2FP.BF16.F32.PACK_AB R20, R24, R35 ;  /* 0x000000231814723e */ /* 0x000fe200000010ff */
[----:B------:R-:W2:Y:S01]  /*2bc0*/  LDC.64 R36, c[0x0][0x398] ;  /* 0x0000e600ff247b82 */ /* 0x000ea20000000a00 */
[----:B------:R-:W-:-:S02]  /*2bd0*/  F2FP.BF16.F32.PACK_AB R21, R25, R48 ;  /* 0x000000301915723e */ /* 0x000fc400000010ff */
[----:B------:R-:W-:-:S05]  /*2be0*/  F2FP.BF16.F32.PACK_AB R22, R45, R46 ;  /* 0x0000002e2d16723e */ /* 0x000fca00000010ff */
[----:B------:R-:W-:Y:S01]  /*2bf0*/  BAR.SYNC.DEFER_BLOCKING 0x0 ;  /* 0x0000000000007b1d */ /* 0x000fe20000010000 */
[----:B------:R-:W-:Y:S02]  /*2c00*/  ISETP.GE.U32.AND P3, PT, R12, 0x7f800000, PT ;  /* 0x7f8000000c00780c */ /* 0x000fe40003f66070 */
[----:B------:R-:W-:Y:S02]  /*2c10*/  FSETP.NEU.AND P1, PT, R13, RZ, PT ;  /* 0x000000ff0d00720b */ /* 0x000fe40003f2d000 */
[----:B------:R-:W-:-:S03]  /*2c20*/  F2FP.BF16.F32.PACK_AB R27, R27, R34 ;  /* 0x000000221b1b723e */ /* 0x000fc600000010ff */
[----:B------:R-:W3:Y:S01]  /*2c30*/  LDC R28, c[0x0][0x3e8] ;  /* 0x0000fa00ff1c7b82 */ /* 0x000ee20000000800 */
[----:B------:R-:W-:Y:S02]  /*2c40*/  FSETP.NEU.AND P2, PT, R12, RZ, PT ;  /* 0x000000ff0c00720b */ /* 0x000fe40003f4d000 */
[----:B------:R-:W-:Y:S01]  /*2c50*/  F2FP.BF16.F32.PACK_AB R24, R14, R43 ;  /* 0x0000002b0e18723e */ /* 0x000fe200000010ff */
[----:B-1----:R-:W-:Y:S01]  /*2c60*/  IMAD R13, R2, UR5, RZ ;  /* 0x00000005020d7c24 */ /* 0x002fe2000f8e02ff */
[----:B------:R-:W-:Y:S01]  /*2c70*/  F2FP.BF16.F32.PACK_AB R26, R26, R15 ;  /* 0x0000000f1a1a723e */ /* 0x000fe200000010ff */
[----:B------:R-:W-:Y:S01]  /*2c80*/  UIMAD UR4, UR7, UR4, URZ ;  /* 0x00000004070472a4 */ /* 0x000fe2000f8e02ff */
[----:B------:R-:W-:Y:S01]  /*2c90*/  F2FP.BF16.F32.PACK_AB R40, R39, R40 ;  /* 0x000000282728723e */ /* 0x000fe200000010ff */
[----:B------:R-:W-:Y:S01]  /*2ca0*/  @P3 IMAD.MOV.U32 R25, RZ, RZ, 0x7f800000 ;  /* 0x7f800000ff193424 */ /* 0x000fe200078e00ff */
[----:B------:R-:W-:Y:S01]  /*2cb0*/  F2FP.BF16.F32.PACK_AB R41, R38, R41 ;  /* 0x000000292629723e */ /* 0x000fe200000010ff */
[C---:B------:R-:W-:Y:S01]  /*2cc0*/  IMAD.SHL.U32 R5, R13.reuse, 0x2, RZ ;  /* 0x000000020d057824 */ /* 0x040fe200078e00ff */
[----:B------:R-:W-:Y:S01]  /*2cd0*/  USHF.L.U32 UR5, UR4, 0x1, URZ ;  /* 0x0000000104057899 */ /* 0x000fe200080006ff */
[----:B------:R-:W-:Y:S01]  /*2ce0*/  @P3 FFMA.FTZ R6, R12, R25, +INF ;  /* 0x7f8000000c063423 */ /* 0x000fe20000010019 */
[----:B------:R-:W-:Y:S01]  /*2cf0*/  IMAD.HI R34, R13, 0x2, RZ ;  /* 0x000000020d227827 */ /* 0x000fe200078e02ff */
[----:B------:R-:W-:-:S02]  /*2d00*/  F2FP.BF16.F32.PACK_AB R25, R33, R42 ;  /* 0x0000002a2119723e */ /* 0x000fc400000010ff */
[----:B------:R-:W-:Y:S01]  /*2d10*/  F2FP.BF16.F32.PACK_AB R42, R31, R32 ;  /* 0x000000201f2a723e */ /* 0x000fe200000010ff */
[----:B------:R3:W-:Y:S01]  /*2d20*/  STSM.16.M88.4 [R18], R20 ;  /* 0x0000001412007844 */ /* 0x0007e20000000200 */
[----:B------:R-:W-:Y:S01]  /*2d30*/  BAR.SYNC.DEFER_BLOCKING 0x0 ;  /* 0x0000000000007b1d */ /* 0x000fe20000010000 */
[----:B--2---:R-:W-:Y:S01]  /*2d40*/  IADD3 R5, P3, P4, R5, UR5, R36 ;  /* 0x0000000505057c10 */ /* 0x004fe2000fc7e024 */
[----:B------:R-:W-:Y:S01]  /*2d50*/  UIMAD.WIDE UR4, UR4, 0x2, URZ ;  /* 0x00000002040478a5 */ /* 0x000fe2000f8e02ff */
[----:B------:R-:W-:Y:S02]  /*2d60*/  F2FP.BF16.F32.PACK_AB R43, R29, R30 ;  /* 0x0000001e1d2b723e */ /* 0x000fe400000010ff */
[----:B0-----:R-:W-:Y:S02]  /*2d70*/  PRMT R29, R10, 0x7632, R29 ;  /* 0x000076320a1d7816 */ /* 0x001fe4000000001d */
[----:B------:R-:W-:Y:S02]  /*2d80*/  PRMT R35, R11, 0x7632, R35 ;  /* 0x000076320b237816 */ /* 0x000fe40000000023 */
[----:B------:R-:W-:-:S02]  /*2d90*/  FSEL R4, R4, -INF , P1 ;  /* 0xff80000004047808 */ /* 0x000fc40000800000 */
[----:B------:R-:W-:Y:S01]  /*2da0*/  LOP3.LUT R7, R7, 0x3f8, RZ, 0xc0, !PT ;  /* 0x000003f807077812 */ /* 0x000fe200078ec0ff */
[----:B---3--:R-:W-:Y:S01]  /*2db0*/  IMAD R20, R3, R28, RZ ;  /* 0x0000001c03147224 */ /* 0x008fe200078e02ff */
[----:B------:R-:W-:Y:S01]  /*2dc0*/  IADD3.X R3, PT, PT, R34, UR5, R37, P3, P4 ;  /* 0x0000000522037c10 */ /* 0x000fe20009fe8425 */
[----:B------:R-:W0:Y:S01]  /*2dd0*/  LDCU UR4, c[0x0][0x3ec] ;  /* 0x00007d80ff0477ac */ /* 0x000e220008000800 */
[----:B------:R-:W-:Y:S01]  /*2de0*/  FFMA R4, R4, 0.69314718246459960938, R17 ;  /* 0x3f31721804047823 */ /* 0x000fe20000000011 */
[----:B------:R-:W-:Y:S01]  /*2df0*/  IMAD R34, R28, 0x2, R20 ;  /* 0x000000021c227824 */ /* 0x000fe200078e0214 */
[----:B------:R-:W-:-:S03]  /*2e00*/  LEA R32, P3, R20, R5, 0x1 ;  /* 0x0000000514207211 */ /* 0x000fc600078608ff */
[----:B------:R-:W-:Y:S01]  /*2e10*/  IMAD R30, R28, 0x2, R34 ;  /* 0x000000021c1e7824 */ /* 0x000fe200078e0222 */
[----:B------:R-:W-:Y:S01]  /*2e20*/  LEA.HI.X.SX32 R33, R20, R3, 0x1, P3 ;  /* 0x0000000314217211 */ /* 0x000fe200018f0eff */
[----:B------:R-:W1:Y:S01]  /*2e30*/  LDS.128 R12, [R19] ;  /* 0x00000000130c7984 */ /* 0x000e620000000c00 */
[----:B------:R-:W-:Y:S01]  /*2e40*/  BAR.SYNC.DEFER_BLOCKING 0x0 ;  /* 0x0000000000007b1d */ /* 0x000fe20000010000 */
[----:B0-----:R-:W-:-:S04]  /*2e50*/  UIMAD UR4, UR7, UR4, URZ ;  /* 0x00000004070472a4 */ /* 0x001fc8000f8e02ff */
[----:B------:R-:W-:Y:S02]  /*2e60*/  USHF.L.U32 UR7, UR4, 0x2, URZ ;  /* 0x0000000204077899 */ /* 0x000fe400080006ff */
[----:B------:R-:W-:Y:S01]  /*2e70*/  UIMAD.WIDE UR4, UR4, 0x4, URZ ;  /* 0x00000004040478a5 */ /* 0x000fe2000f8e02ff */
[----:B------:R0:W-:Y:S01]  /*2e80*/  STSM.16.M88.4 [R18], R24 ;  /* 0x0000001812007844 */ /* 0x0001e20000000200 */
[----:B------:R-:W-:Y:S01]  /*2e90*/  BAR.SYNC.DEFER_BLOCKING 0x0 ;  /* 0x0000000000007b1d */ /* 0x000fe20000010000 */
[----:B-1----:R-:W-:Y:S02]  /*2ea0*/  PRMT R57, R13, 0x7632, R57 ;  /* 0x000076320d397816 */ /* 0x002fe40000000039 */
[----:B------:R-:W-:Y:S02]  /*2eb0*/  PRMT R59, R14, 0x7632, R59 ;  /* 0x000076320e3b7816 */ /* 0x000fe4000000003b */
[-C--:B0-----:R-:W-:Y:S02]  /*2ec0*/  LEA R24, P4, R34, R5.reuse, 0x1 ;  /* 0x0000000522187211 */ /* 0x081fe400078808ff */
[----:B------:R-:W-:-:S02]  /*2ed0*/  LEA R26, P3, R30, R5, 0x1 ;  /* 0x000000051e1a7211 */ /* 0x000fc400078608ff */
[-C--:B------:R-:W-:Y:S01]  /*2ee0*/  LEA.HI.X.SX32 R25, R34, R3.reuse, 0x1, P4 ;  /* 0x0000000322197211 */ /* 0x080fe200020f0eff */
[----:B------:R-:W-:Y:S01]  /*2ef0*/  IMAD R34, R28, 0x2, R30 ;  /* 0x000000021c227824 */ /* 0x000fe200078e021e */
[----:B------:R-:W-:Y:S02]  /*2f00*/  LEA.HI.X.SX32 R27, R30, R3, 0x1, P3 ;  /* 0x000000031e1b7211 */ /* 0x000fe400018f0eff */
[----:B------:R-:W-:Y:S02]  /*2f10*/  PRMT R61, R15, 0x7632, R61 ;  /* 0x000076320f3d7816 */ /* 0x000fe4000000003d */
[----:B------:R-:W-:Y:S01]  /*2f20*/  LEA R36, R28, R34, 0x1 ;  /* 0x000000221c247211 */ /* 0x000fe200078e08ff */
[----:B------:R-:W0:Y:S01]  /*2f30*/  LDS.128 R20, [R19] ;  /* 0x0000000013147984 */ /* 0x000e220000000c00 */
[----:B------:R-:W-:Y:S01]  /*2f40*/  BAR.SYNC.DEFER_BLOCKING 0x0 ;  /* 0x0000000000007b1d */ /* 0x000fe20000010000 */
[----:B------:R-:W-:-:S04]  /*2f50*/  LEA R30, P3, R34, R5, 0x1 ;  /* 0x00000005221e7211 */ /* 0x000fc800078608ff */
[----:B------:R-:W-:Y:S01]  /*2f60*/  LEA.HI.X.SX32 R31, R34, R3, 0x1, P3 ;  /* 0x00000003221f7211 */ /* 0x000fe200018f0eff */
[----:B------:R1:W-:Y:S02]  /*2f70*/  STSM.16.M88.4 [R18], R40 ;  /* 0x0000002812007844 */ /* 0x0003e40000000200 */
[----:B------:R-:W-:Y:S01]  /*2f80*/  BAR.SYNC.DEFER_BLOCKING 0x0 ;  /* 0x0000000000007b1d */ /* 0x000fe20000010000 */
[----:B-1----:R-:W-:-:S04]  /*2f90*/  IMAD R18, R28, 0x2, R36 ;  /* 0x000000021c127824 */ /* 0x002fc800078e0224 */
[----:B------:R-:W-:-:S04]  /*2fa0*/  IMAD R34, R28, 0x2, R18 ;  /* 0x000000021c227824 */ /* 0x000fc800078e0212 */
[----:B------:R-:W-:Y:S01]  /*2fb0*/  IMAD R38, R28, 0x2, R34 ;  /* 0x000000021c267824 */ /* 0x000fe200078e0222 */
[----:B------:R1:W-:Y:S04]  /*2fc0*/  STG.E.U16 desc[UR8][R32.64], R8 ;  /* 0x0000000820007986 */ /* 0x0003e8000c101508 */
[----:B------:R2:W-:Y:S04]  /*2fd0*/  STG.E.U16 desc[UR8][R24.64], R9 ;  /* 0x0000000918007986 */ /* 0x0005e8000c101508 */
[----:B------:R3:W-:Y:S01]  /*2fe0*/  STG.E.U16 desc[UR8][R26.64], R10 ;  /* 0x0000000a1a007986 */ /* 0x0007e2000c101508 */
[----:B-1----:R-:W-:-:S03]  /*2ff0*/  LEA R32, P3, R36, R5, 0x1 ;  /* 0x0000000524207211 */ /* 0x002fc600078608ff */
[----:B------:R-:W-:Y:S01]  /*3000*/  STG.E.U16 desc[UR8][R30.64], R11 ;  /* 0x0000000b1e007986 */ /* 0x000fe2000c101508 */
[----:B------:R-:W-:Y:S01]  /*3010*/  LEA.HI.X.SX32 R33, R36, R3, 0x1, P3 ;  /* 0x0000000324217211 */ /* 0x000fe200018f0eff */
[----:B------:R-:W-:Y:S01]  /*3020*/  IMAD R36, R28, 0x2, R38 ;  /* 0x000000021c247824 */ /* 0x000fe200078e0226 */
[----:B--2---:R-:W-:Y:S02]  /*3030*/  PRMT R25, R8, 0x7632, R25 ;  /* 0x0000763208197816 */ /* 0x004fe40000000019 */
[-C--:B------:R-:W-:Y:S02]  /*3040*/  LEA R8, P3, R18, R5.reuse, 0x1 ;  /* 0x0000000512087211 */ /* 0x080fe400078608ff */
[----:B------:R-:W-:Y:S01]  /*3050*/  LEA R40, R28, R36, 0x1 ;  /* 0x000000241c287211 */ /* 0x000fe200078e08ff */
[----:B------:R1:W-:Y:S01]  /*3060*/  STG.E.U16 desc[UR8][R32.64], R25 ;  /* 0x0000001920007986 */ /* 0x0003e2000c101508 */
[----:B---3--:R-:W-:Y:S02]  /*3070*/  PRMT R27, R9, 0x7632, R27 ;  /* 0x00007632091b7816 */ /* 0x008fe4000000001b */
[----:B------:R-:W-:-:S02]  /*3080*/  LEA R24, P4, R34, R5, 0x1 ;  /* 0x0000000522187211 */ /* 0x000fc400078808ff */
[----:B------:R-:W-:Y:S01]  /*3090*/  LEA.HI.X.SX32 R9, R18, R3, 0x1, P3 ;  /* 0x0000000312097211 */ /* 0x000fe200018f0eff */
[----:B------:R-:W-:Y:S01]  /*30a0*/  IMAD R18, R28, 0x2, R40 ;  /* 0x000000021c127824 */ /* 0x000fe200078e0228 */
[----:B------:R-:W-:-:S03]  /*30b0*/  LEA R26, P3, R38, R5, 0x1 ;  /* 0x00000005261a7211 */ /* 0x000fc600078608ff */
[----:B------:R2:W-:Y:S01]  /*30c0*/  STG.E.U16 desc[UR8][R8.64], R27 ;  /* 0x0000001b08007986 */ /* 0x0005e2000c101508 */
[----:B-1----:R-:W-:Y:S01]  /*30d0*/  LEA.HI.X.SX32 R25, R34, R3, 0x1, P4 ;  /* 0x0000000322197211 */ /* 0x002fe200020f0eff */
[----:B------:R-:W-:Y:S01]  /*30e0*/  IMAD R34, R28, 0x2, R18 ;  /* 0x000000021c227824 */ /* 0x000fe200078e0212 */
[----:B------:R-:W-:-:S03]  /*30f0*/  LEA R30, P4, R40, R5, 0x1 ;  /* 0x00000005281e7211 */ /* 0x000fc600078808ff */
[----:B------:R1:W-:Y:S01]  /*3100*/  STG.E.U16 desc[UR8][R24.64], R29 ;  /* 0x0000001d18007986 */ /* 0x0003e2000c101508 */
[-C--:B------:R-:W-:Y:S02]  /*3110*/  LEA.HI.X.SX32 R31, R40, R3.reuse, 0x1, P4 ;  /* 0x00000003281f7211 */ /* 0x080fe400020f0eff */
[----:B--2---:R-:W-:Y:S01]  /*3120*/  LEA.HI.X.SX32 R27, R38, R3, 0x1, P3 ;  /* 0x00000003261b7211 */ /* 0x004fe200018f0eff */
[----:B------:R-:W-:Y:S01]  /*3130*/  IMAD R38, R28, 0x2, R34 ;  /* 0x000000021c267824 */ /* 0x000fe200078e0222 */
[----:B------:R-:W-:-:S03]  /*3140*/  LEA R10, P3, R36, R5, 0x1 ;  /* 0x00000005240a7211 */ /* 0x000fc600078608ff */
[----:B------:R-:W-:Y:S01]  /*3150*/  IMAD R32, R28, 0x2, R38 ;  /* 0x000000021c207824 */ /* 0x000fe200078e0226 */
[----:B------:R-:W-:Y:S01]  /*3160*/  LEA.HI.X.SX32 R11, R36, R3, 0x1, P3 ;  /* 0x00000003240b7211 */ /* 0x000fe200018f0eff */
[----:B------:R-:W-:Y:S01]  /*3170*/  STG.E.U16 desc[UR8][R26.64], R35 ;  /* 0x000000231a007986 */ /* 0x000fe2000c101508 */
[----:B------:R-:W-:Y:S02]  /*3180*/  LEA R8, P3, R18, R5, 0x1 ;  /* 0x0000000512087211 */ /* 0x000fe400078608ff */
[----:B------:R-:W-:Y:S01]  /*3190*/  LEA R36, R28, R32, 0x1 ;  /* 0x000000201c247211 */ /* 0x000fe200078e08ff */
[----:B------:R2:W-:Y:S01]  /*31a0*/  STG.E.U16 desc[UR8][R10.64], R12 ;  /* 0x0000000c0a007986 */ /* 0x0005e2000c101508 */
[----:B------:R-:W-:Y:S02]  /*31b0*/  LEA.HI.X.SX32 R9, R18, R3, 0x1, P3 ;  /* 0x0000000312097211 */ /* 0x000fe400018f0eff */
[----:B-1----:R-:W-:Y:S01]  /*31c0*/  LEA R24, P3, R34, R5, 0x1 ;  /* 0x0000000522187211 */ /* 0x002fe200078608ff */
[----:B------:R-:W-:Y:S01]  /*31d0*/  IMAD R40, R28, 0x2, R36 ;  /* 0x000000021c287824 */ /* 0x000fe200078e0224 */
[----:B------:R1:W-:Y:S02]  /*31e0*/  STG.E.U16 desc[UR8][R30.64], R13 ;  /* 0x0000000d1e007986 */ /* 0x0003e4000c101508 */
[----:B------:R-:W-:Y:S01]  /*31f0*/  LEA.HI.X.SX32 R25, R34, R3, 0x1, P3 ;  /* 0x0000000322197211 */ /* 0x000fe200018f0eff */
[C---:B------:R-:W-:Y:S01]  /*3200*/  IMAD R18, R28.reuse, 0x2, R40 ;  /* 0x000000021c127824 */ /* 0x040fe200078e0228 */
[----:B------:R3:W-:Y:S03]  /*3210*/  STG.E.U16 desc[UR8][R8.64], R14 ;  /* 0x0000000e08007986 */ /* 0x0007e6000c101508 */
[----:B------:R-:W-:Y:S01]  /*3220*/  IMAD R42, R28, 0x2, R18 ;  /* 0x000000021c2a7824 */ /* 0x000fe200078e0212 */
[----:B--2---:R-:W-:Y:S01]  /*3230*/  LEA R10, P3, R38, R5, 0x1 ;  /* 0x00000005260a7211 */ /* 0x004fe200078608ff */
[----:B------:R2:W-:Y:S02]  /*3240*/  STG.E.U16 desc[UR8][R24.64], R15 ;  /* 0x0000000f18007986 */ /* 0x0005e4000c101508 */
[----:B------:R-:W-:Y:S01]  /*3250*/  IMAD R44, R28, 0x2, R42 ;  /* 0x000000021c2c7824 */ /* 0x000fe200078e022a */
[----:B------:R-:W-:-:S02]  /*3260*/  LEA.HI.X.SX32 R11, R38, R3, 0x1, P3 ;  /* 0x00000003260b7211 */ /* 0x000fc400018f0eff */
[-C--:B-1----:R-:W-:Y:S02]  /*3270*/  LEA R30, P4, R40, R5.reuse, 0x1 ;  /* 0x00000005281e7211 */ /* 0x082fe400078808ff */
[----:B------:R-:W-:Y:S02]  /*3280*/  LEA R46, R28, R44, 0x1 ;  /* 0x0000002c1c2e7211 */ /* 0x000fe400078e08ff */
[----:B---3--:R-:W-:Y:S02]  /*3290*/  PRMT R9, R12, 0x7632, R9 ;  /* 0x000076320c097816 */ /* 0x008fe40000000009 */
[----:B------:R-:W-:Y:S01]  /*32a0*/  LEA R12, P3, R32, R5, 0x1 ;  /* 0x00000005200c7211 */ /* 0x000fe200078608ff */
[----:B------:R-:W-:Y:S01]  /*32b0*/  IMAD R48, R28, 0x2, R46 ;  /* 0x000000021c307824 */ /* 0x000fe200078e022e */
[-C--:B------:R-:W-:Y:S01]  /*32c0*/  LEA.HI.X.SX32 R31, R40, R3.reuse, 0x1, P4 ;  /* 0x00000003281f7211 */ /* 0x080fe200020f0eff */
[----:B------:R-:W-:Y:S01]  /*32d0*/  STG.E.U16 desc[UR8][R10.64], R9 ;  /* 0x000000090a007986 */ /* 0x000fe2000c101508 */
[----:B------:R-:W-:Y:S01]  /*32e0*/  LEA.HI.X.SX32 R13, R32, R3, 0x1, P3 ;  /* 0x00000003200d7211 */ /* 0x000fe200018f0eff */
[----:B------:R-:W-:Y:S01]  /*32f0*/  IMAD R50, R28, 0x2, R48 ;  /* 0x000000021c327824 */ /* 0x000fe200078e0230 */
[-C--:B------:R-:W-:Y:S01]  /*3300*/  LEA R32, P5, R18, R5.reuse, 0x1 ;  /* 0x0000000512207211 */ /* 0x080fe200078a08ff */
[----:B------:R-:W1:Y:S01]  /*3310*/  LDS.128 R8, [R19] ;  /* 0x0000000013087984 */ /* 0x000e620000000c00 */
[----:B--2---:R-:W-:Y:S01]  /*3320*/  LEA R24, P4, R44, R5, 0x1 ;  /* 0x000000052c187211 */ /* 0x004fe200078808ff */
[----:B------:R-:W-:Y:S01]  /*3330*/  IMAD R52, R28, 0x2, R50 ;  /* 0x000000021c347824 */ /* 0x000fe200078e0232 */
[----:B------:R-:W-:Y:S01]  /*3340*/  LEA.HI.X.SX32 R33, R18, R3, 0x1, P5 ;  /* 0x0000000312217211 */ /* 0x000fe200028f0eff */
[----:B------:R2:W-:Y:S01]  /*3350*/  STG.E.U16 desc[UR8][R12.64], R57 ;  /* 0x000000390c007986 */ /* 0x0005e2000c101508 */
[----:B------:R-:W-:Y:S01]  /*3360*/  LEA R26, P3, R36, R5, 0x1 ;  /* 0x00000005241a7211 */ /* 0x000fe200078608ff */
[----:B------:R-:W-:Y:S01]  /*3370*/  IMAD R54, R28, 0x2, R52 ;  /* 0x000000021c367824 */ /* 0x000fe200078e0234 */
[----:B------:R-:W-:-:S02]  /*3380*/  LEA.HI.X.SX32 R25, R44, R3, 0x1, P4 ;  /* 0x000000032c197211 */ /* 0x000fc400020f0eff */
[----:B------:R-:W-:Y:S02]  /*3390*/  LEA R38, P4, R50, R5, 0x1 ;  /* 0x0000000532267211 */ /* 0x000fe400078808ff */
[----:B------:R-:W-:Y:S02]  /*33a0*/  LEA R18, R28, R54, 0x1 ;  /* 0x000000361c127211 */ /* 0x000fe400078e08ff */
[----:B------:R-:W-:Y:S02]  /*33b0*/  LEA.HI.X.SX32 R27, R36, R3, 0x1, P3 ;  /* 0x00000003241b7211 */ /* 0x000fe400018f0eff */
[----:B------:R-:W-:Y:S01]  /*33c0*/  LEA R14, P3, R42, R5, 0x1 ;  /* 0x000000052a0e7211 */ /* 0x000fe200078608ff */
[----:B------:R-:W-:Y:S01]  /*33d0*/  IMAD R56, R28, 0x2, R18 ;  /* 0x000000021c387824 */ /* 0x000fe200078e0212 */
[-C--:B------:R-:W-:Y:S01]  /*33e0*/  LEA.HI.X.SX32 R39, R50, R3.reuse, 0x1, P4 ;  /* 0x0000000332277211 */ /* 0x080fe200020f0eff */
[----:B------:R-:W-:Y:S01]  /*33f0*/  STG.E.U16 desc[UR8][R26.64], R59 ;  /* 0x0000003b1a007986 */ /* 0x000fe2000c101508 */
[----:B------:R-:W-:Y:S01]  /*3400*/  LEA.HI.X.SX32 R15, R42, R3, 0x1, P3 ;  /* 0x000000032a0f7211 */ /* 0x000fe200018f0eff */
[----:B------:R-:W-:Y:S01]  /*3410*/  IMAD R58, R28, 0x2, R56 ;  /* 0x000000021c3a7824 */ /* 0x000fe200078e0238 */
[-C--:B------:R-:W-:Y:S01]  /*3420*/  LEA R34, P5, R46, R5.reuse, 0x1 ;  /* 0x000000052e227211 */ /* 0x080fe200078a08ff */
[----:B------:R-:W-:Y:S01]  /*3430*/  STG.E.U16 desc[UR8][R30.64], R61 ;  /* 0x0000003d1e007986 */ /* 0x000fe2000c101508 */
[----:B------:R-:W-:Y:S01]  /*3440*/  LEA R36, P3, R48, R5, 0x1 ;  /* 0x0000000530247211 */ /* 0x000fe200078608ff */
[----:B------:R-:W-:Y:S01]  /*3450*/  IMAD R50, R28, 0x2, R58 ;  /* 0x000000021c327824 */ /* 0x000fe200078e023a */
[-C--:B------:R-:W-:Y:S01]  /*3460*/  LEA.HI.X.SX32 R35, R46, R3.reuse, 0x1, P5 ;  /* 0x000000032e237211 */ /* 0x080fe200028f0eff */
[----:B0-----:R-:W-:Y:S01]  /*3470*/  STG.E.U16 desc[UR8][R32.64], R20 ;  /* 0x0000001420007986 */ /* 0x001fe2000c101508 */
[----:B------:R-:W-:Y:S01]  /*3480*/  LEA.HI.X.SX32 R37, R48, R3, 0x1, P3 ;  /* 0x0000000330257211 */ /* 0x000fe200018f0eff */
[----:B------:R-:W-:Y:S01]  /*3490*/  IMAD R60, R28, 0x2, R50 ;  /* 0x000000021c3c7824 */ /* 0x000fe200078e0232 */
[-C--:B------:R-:W-:Y:S01]  /*34a0*/  LEA R40, P3, R52, R5.reuse, 0x1 ;  /* 0x0000000534287211 */ /* 0x080fe200078608ff */
[----:B------:R0:W-:Y:S01]  /*34b0*/  STG.E.U16 desc[UR8][R14.64], R21 ;  /* 0x000000150e007986 */ /* 0x0001e2000c101508 */
[----:B------:R-:W-:Y:S01]  /*34c0*/  LEA R44, P5, R18, R5, 0x1 ;  /* 0x00000005122c7211 */ /* 0x000fe200078a08ff */
[----:B--2---:R-:W2:Y:S01]  /*34d0*/  LDC.64 R12, c[0x0][0x3a0] ;  /* 0x0000e800ff0c7b82 */ /* 0x004ea20000000a00 */
[----:B------:R-:W-:Y:S01]  /*34e0*/  LEA R62, R28, R60, 0x1 ;  /* 0x0000003c1c3e7211 */ /* 0x000fe200078e08ff */
[----:B------:R3:W-:Y:S01]  /*34f0*/  STG.E.U16 desc[UR8][R24.64], R22 ;  /* 0x0000001618007986 */ /* 0x0007e2000c101508 */
[----:B------:R-:W-:-:S02]  /*3500*/  LEA.HI.X.SX32 R41, R52, R3, 0x1, P3 ;  /* 0x0000000334297211 */ /* 0x000fc400018f0eff */
[----:B------:R-:W-:Y:S01]  /*3510*/  LEA.HI.X.SX32 R45, R18, R3, 0x1, P5 ;  /* 0x00000003122d7211 */ /* 0x000fe200028f0eff */
[----:B------:R-:W-:Y:S01]  /*3520*/  IMAD R64, R28, 0x2, R62 ;  /* 0x000000021c407824 */ /* 0x000fe200078e023e */
[-C--:B------:R-:W-:Y:S01]  /*3530*/  LEA R42, P4, R54, R5.reuse, 0x1 ;  /* 0x00000005362a7211 */ /* 0x080fe200078808ff */
[----:B------:R-:W-:Y:S01]  /*3540*/  STG.E.U16 desc[UR8][R34.64], R23 ;  /* 0x0000001722007986 */ /* 0x000fe2000c101508 */
[----:B------:R-:W-:Y:S02]  /*3550*/  LEA R18, P3, R56, R5, 0x1 ;  /* 0x0000000538127211 */ /* 0x000fe400078608ff */
[-C--:B------:R-:W-:Y:S02]  /*3560*/  LEA.HI.X.SX32 R43, R54, R3.reuse, 0x1, P4 ;  /* 0x00000003362b7211 */ /* 0x080fe400020f0eff */
[----:B------:R-:W-:Y:S01]  /*3570*/  LEA.HI.X.SX32 R19, R56, R3, 0x1, P3 ;  /* 0x0000000338137211 */ /* 0x000fe200018f0eff */
[----:B------:R-:W-:Y:S01]  /*3580*/  IMAD R56, R28, 0x2, R64 ;  /* 0x000000021c387824 */ /* 0x000fe200078e0240 */
[----:B------:R-:W-:-:S02]  /*3590*/  LEA R46, P4, R58, R5, 0x1 ;  /* 0x000000053a2e7211 */ /* 0x000fc400078808ff */
[----:B------:R-:W-:Y:S02]  /*35a0*/  LEA R48, P5, R50, R5, 0x1 ;  /* 0x0000000532307211 */ /* 0x000fe400078a08ff */
[-C--:B------:R-:W-:Y:S02]  /*35b0*/  LEA.HI.X.SX32 R47, R58, R3.reuse, 0x1, P4 ;  /* 0x000000033a2f7211 */ /* 0x080fe400020f0eff */
[----:B------:R-:W-:Y:S02]  /*35c0*/  LEA.HI.X.SX32 R49, R50, R3, 0x1, P5 ;  /* 0x0000000332317211 */ /* 0x000fe400028f0eff */
[-C--:B------:R-:W-:Y:S02]  /*35d0*/  LEA R28, P3, R60, R5.reuse, 0x1 ;  /* 0x000000053c1c7211 */ /* 0x080fe400078608ff */
[-C--:B------:R-:W-:Y:S02]  /*35e0*/  LEA R50, P4, R62, R5.reuse, 0x1 ;  /* 0x000000053e327211 */ /* 0x080fe400078808ff */
[----:B------:R-:W-:-:S02]  /*35f0*/  LEA R52, P5, R64, R5, 0x1 ;  /* 0x0000000540347211 */ /* 0x000fc400078a08ff */
[----:B------:R-:W-:Y:S02]  /*3600*/  LEA R54, P6, R56, R5, 0x1 ;  /* 0x0000000538367211 */ /* 0x000fe400078c08ff */
[-C--:B------:R-:W-:Y:S02]  /*3610*/  LEA.HI.X.SX32 R29, R60, R3.reuse, 0x1, P3 ;  /* 0x000000033c1d7211 */ /* 0x080fe400018f0eff */
[-C--:B------:R-:W-:Y:S02]  /*3620*/  LEA.HI.X.SX32 R51, R62, R3.reuse, 0x1, P4 ;  /* 0x000000033e337211 */ /* 0x080fe400020f0eff */
[-C--:B------:R-:W-:Y:S02]  /*3630*/  LEA.HI.X.SX32 R53, R64, R3.reuse, 0x1, P5 ;  /* 0x0000000340357211 */ /* 0x080fe400028f0eff */
[----:B------:R-:W-:Y:S02]  /*3640*/  LEA.HI.X.SX32 R55, R56, R3, 0x1, P6 ;  /* 0x0000000338377211 */ /* 0x000fe400030f0eff */
[----:B------:R-:W-:-:S02]  /*3650*/  PRMT R3, R20, 0x7632, R3 ;  /* 0x0000763214037816 */ /* 0x000fc40000000003 */
[----:B------:R-:W-:Y:S02]  /*3660*/  PRMT R5, R21, 0x7632, R5 ;  /* 0x0000763215057816 */ /* 0x000fe40000000005 */
[----:B0-----:R-:W-:Y:S01]  /*3670*/  PRMT R15, R22, 0x7632, R15 ;  /* 0x00007632160f7816 */ /* 0x001fe2000000000f */
[----:B------:R0:W-:Y:S01]  /*3680*/  STG.E.U16 desc[UR8][R36.64], R3 ;  /* 0x0000000324007986 */ /* 0x0001e2000c101508 */
[----:B---3--:R-:W-:Y:S02]  /*3690*/  PRMT R25, R23, 0x7632, R25 ;  /* 0x0000763217197816 */ /* 0x008fe40000000019 */
[----:B-1----:R-:W-:Y:S01]  /*36a0*/  PRMT R14, R8, 0x7632, R14 ;  /* 0x00007632080e7816 */ /* 0x002fe2000000000e */
[----:B------:R1:W-:Y:S01]  /*36b0*/  STG.E.U16 desc[UR8][R38.64], R5 ;  /* 0x0000000526007986 */ /* 0x0003e2000c101508 */
[----:B------:R-:W-:Y:S02]  /*36c0*/  PRMT R26, R10, 0x7632, R26 ;  /* 0x000076320a1a7816 */ /* 0x000fe4000000001a */
[----:B------:R-:W-:Y:S01]  /*36d0*/  PRMT R27, R11, 0x7632, R27 ;  /* 0x000076320b1b7816 */ /* 0x000fe2000000001b */
[----:B------:R-:W-:Y:S04]  /*36e0*/  STG.E.U16 desc[UR8][R40.64], R15 ;  /* 0x0000000f28007986 */ /* 0x000fe8000c101508 */
[----:B------:R-:W-:Y:S01]  /*36f0*/  STG.E.U16 desc[UR8][R42.64], R25 ;  /* 0x000000192a007986 */ /* 0x000fe2000c101508 */
[----:B0-----:R-:W-:Y:S01]  /*3700*/  FSEL R3, R6, -INF , P2 ;  /* 0xff80000006037808 */ /* 0x001fe20001000000 */
[----:B------:R-:W-:-:S02]  /*3710*/  IMAD.HI R6, R2, 0x4, RZ ;  /* 0x0000000402067827 */ /* 0x000fc400078e02ff */
[----:B------:R-:W-:Y:S02]  /*3720*/  STG.E.U16 desc[UR8][R44.64], R8 ;  /* 0x000000082c007986 */ /* 0x000fe4000c101508 */
[----:B-1----:R-:W-:Y:S01]  /*3730*/  FFMA R5, R3, 0.69314718246459960938, R16 ;  /* 0x3f31721803057823 */ /* 0x002fe20000000010 */
[----:B------:R-:W-:Y:S01]  /*3740*/  IMAD.SHL.U32 R3, R2, 0x4, RZ ;  /* 0x0000000402037824 */ /* 0x000fe200078e00ff */
[----:B------:R0:W-:Y:S04]  /*3750*/  STG.E.U16 desc[UR8][R18.64], R9 ;  /* 0x0000000912007986 */ /* 0x0001e8000c101508 */
[----:B------:R1:W-:Y:S01]  /*3760*/  STG.E.U16 desc[UR8][R46.64], R10 ;  /* 0x0000000a2e007986 */ /* 0x0003e2000c101508 */
[----:B--2---:R-:W-:-:S03]  /*3770*/  IADD3 R2, P1, P2, R3, UR7, R12 ;  /* 0x0000000703027c10 */ /* 0x004fc6000fa3e00c */
[----:B------:R1:W-:Y:S01]  /*3780*/  STG.E.U16 desc[UR8][R48.64], R11 ;  /* 0x0000000b30007986 */ /* 0x0003e2000c101508 */
[----:B------:R-:W-:Y:S02]  /*3790*/  IADD3.X R3, PT, PT, R6, UR5, R13, P1, P2 ;  /* 0x0000000506037c10 */ /* 0x000fe40008fe440d */
[----:B0-----:R-:W-:Y:S01]  /*37a0*/  PRMT R19, R9, 0x7632, R19 ;  /* 0x0000763209137816 */ /* 0x001fe20000000013 */
[----:B------:R1:W-:Y:S04]  /*37b0*/  STG.E.U16 desc[UR8][R28.64], R14 ;  /* 0x0000000e1c007986 */ /* 0x0003e8000c101508 */
[----:B------:R1:W-:Y:S04]  /*37c0*/  STG.E.U16 desc[UR8][R50.64], R19 ;  /* 0x0000001332007986 */ /* 0x0003e8000c101508 */
[----:B------:R1:W-:Y:S04]  /*37d0*/  STG.E.U16 desc[UR8][R52.64], R26 ;  /* 0x0000001a34007986 */ /* 0x0003e8000c101508 */
[----:B------:R1:W-:Y:S01]  /*37e0*/  STG.E.U16 desc[UR8][R54.64], R27 ;  /* 0x0000001b36007986 */ /* 0x0003e2000c101508 */
[----:B------:R-:W-:Y:S06]  /*37f0*/  BAR.SYNC.DEFER_BLOCKING 0x0 ;  /* 0x0000000000007b1d */ /* 0x000fec0000010000 */
[----:B------:R1:W-:Y:S02]  /*3800*/  STS.64 [R7+UR6], R4 ;  /* 0x0000000407007988 */ /* 0x0003e40008000a06 */
[----:B------:R-:W-:Y:S06]  /*3810*/  BAR.SYNC.DEFER_BLOCKING 0x0 ;  /* 0x0000000000007b1d */ /* 0x000fec0000010000 */
[----:B------:R-:W-:Y:S05]  /*3820*/  @P0 EXIT ;  /* 0x000000000000094d */ /* 0x000fea0003800000 */
[----:B-1----:R-:W0:Y:S04]  /*3830*/  LDS R5, [R0] ;  /* 0x0000000000057984 */ /* 0x002e280000000800 */
[----:B0-----:R-:W-:Y:S01]  /*3840*/  STG.E desc[UR8][R2.64], R5 ;  /* 0x0000000502007986 */ /* 0x001fe2000c101908 */
[----:B------:R-:W-:Y:S05]  /*3850*/  EXIT ;  /* 0x000000000000794d */ /* 0x000fea0003800000 */
.L_x_2:
[----:B------:R-:W-:-:S00]  /*3860*/  BRA `(.L_x_2) ;  /* 0xfffffffc00fc7947 */ /* 0x000fc0000383ffff */
[----:B------:R-:W-:-:S00]  /*3870*/  NOP ;  /* 0x0000000000007918 */ /* 0x000fc00000000000 */
        /* <DEDUP_REMOVED lines=8> */
.L_x_3:


//--------------------- .nv.global.init           --------------------------
	.section	.nv.global.init,"aw",@progbits
.nv.global.init:
	.type		_$_str,@object
	.size		_$_str,(.L_0 - _$_str)
_$_str:
        /*0000*/ 	.byte	0x5f, 0x5f, 0x43, 0x55, 0x44, 0x41, 0x5f, 0x46, 0x54, 0x5a, 0x00
.L_0:


//--------------------- .nv.shared.attn_fwd       --------------------------
	.section	.nv.shared.attn_fwd,"aw",@nobits
	.sectionflags	@""
	.align	16
	.zero		1024


//--------------------- .nv.shared.reserved.0     --------------------------
	.section	.nv.shared.reserved.0,"aw",@nobits
	.weak		__nv_reservedSMEM_offset_0_alias
	.size		__nv_reservedSMEM_offset_0_alias, 0, 64
	.other		__nv_reservedSMEM_offset_0_alias,@"STO_CUDA_RESERVED_SHARED STV_DEFAULT"
__nv_reservedSMEM_offset_0_alias:
	.zero		0
	.zero		64


//--------------------- .nv.constant0.attn_fwd    --------------------------
	.section	.nv.constant0.attn_fwd,"a",@progbits
	.sectionflags	@""
	.align	4
.nv.constant0.attn_fwd:
	.zero		1032


//--------------------- SYMBOLS --------------------------

	.type		.nv.reservedSmem.offset0,@object
	.size		.nv.reservedSmem.offset0,0x4
	.type		.nv.reservedSmem.cap,@object
	.size		.nv.reservedSmem.cap,0x4
